//
// Generated by NVIDIA NVVM Compiler
//
// Compiler Build ID: CL-36424714
// Cuda compilation tools, release 13.0, V13.0.88
// Based on NVVM 20.0.0
//

.version 9.0
.target sm_100
.address_size 64

	// .globl	_Z14cudaInitKernelP6float2P6float3S2_Pfffffi
.func  (.param .b64 func_retval0) __internal_accurate_pow
(
	.param .b64 __internal_accurate_pow_param_0
)
;

.visible .entry _Z14cudaInitKernelP6float2P6float3S2_Pfffffi(
	.param .u64 .ptr .align 1 _Z14cudaInitKernelP6float2P6float3S2_Pfffffi_param_0,
	.param .u64 .ptr .align 1 _Z14cudaInitKernelP6float2P6float3S2_Pfffffi_param_1,
	.param .u64 .ptr .align 1 _Z14cudaInitKernelP6float2P6float3S2_Pfffffi_param_2,
	.param .u64 .ptr .align 1 _Z14cudaInitKernelP6float2P6float3S2_Pfffffi_param_3,
	.param .f32 _Z14cudaInitKernelP6float2P6float3S2_Pfffffi_param_4,
	.param .f32 _Z14cudaInitKernelP6float2P6float3S2_Pfffffi_param_5,
	.param .f32 _Z14cudaInitKernelP6float2P6float3S2_Pfffffi_param_6,
	.param .f32 _Z14cudaInitKernelP6float2P6float3S2_Pfffffi_param_7,
	.param .u32 _Z14cudaInitKernelP6float2P6float3S2_Pfffffi_param_8
)
{
	.reg .pred 	%p<4>;
	.reg .b32 	%r<14>;
	.reg .b32 	%f<17>;
	.reg .b64 	%rd<16>;

	ld.param.u64 	%rd6, [_Z14cudaInitKernelP6float2P6float3S2_Pfffffi_param_0];
	ld.param.u64 	%rd7, [_Z14cudaInitKernelP6float2P6float3S2_Pfffffi_param_1];
	ld.param.u64 	%rd8, [_Z14cudaInitKernelP6float2P6float3S2_Pfffffi_param_2];
	ld.param.u64 	%rd5, [_Z14cudaInitKernelP6float2P6float3S2_Pfffffi_param_3];
	ld.param.f32 	%f4, [_Z14cudaInitKernelP6float2P6float3S2_Pfffffi_param_4];
	ld.param.f32 	%f5, [_Z14cudaInitKernelP6float2P6float3S2_Pfffffi_param_5];
	ld.param.f32 	%f6, [_Z14cudaInitKernelP6float2P6float3S2_Pfffffi_param_6];
	ld.param.f32 	%f7, [_Z14cudaInitKernelP6float2P6float3S2_Pfffffi_param_7];
	ld.param.u32 	%r6, [_Z14cudaInitKernelP6float2P6float3S2_Pfffffi_param_8];
	cvta.to.global.u64 	%rd1, %rd8;
	cvta.to.global.u64 	%rd2, %rd7;
	cvta.to.global.u64 	%rd3, %rd6;
	mov.u32 	%r7, %ctaid.x;
	mov.u32 	%r1, %ntid.x;
	mov.u32 	%r8, %tid.x;
	mad.lo.s32 	%r13, %r7, %r1, %r8;
	setp.ge.s32 	%p1, %r13, %r6;
	@%p1 bra 	$L__BB0_5;
	sub.f32 	%f1, %f7, %f6;
	mul.f32 	%f2, %f4, 0f3F000000;
	mul.f32 	%f3, %f5, 0f3F000000;
	mov.u32 	%r9, %nctaid.x;
	mul.lo.s32 	%r3, %r1, %r9;
	cvta.to.global.u64 	%rd4, %rd5;
$L__BB0_2:
	shl.b32 	%r10, %r13, 2;
	mul.wide.s32 	%rd9, %r10, 4;
	add.s64 	%rd10, %rd4, %rd9;
	ld.global.f32 	%f8, [%rd10];
	fma.rn.f32 	%f9, %f1, %f8, %f6;
	mul.wide.s32 	%rd11, %r13, 8;
	add.s64 	%rd12, %rd3, %rd11;
	st.global.f32 	[%rd12], %f9;
	ld.global.f32 	%f10, [%rd10+4];
	fma.rn.f32 	%f11, %f1, %f10, %f6;
	st.global.f32 	[%rd12+4], %f11;
	ld.global.f32 	%f12, [%rd10+8];
	mul.f32 	%f13, %f4, %f12;
	mul.wide.s32 	%rd13, %r13, 12;
	add.s64 	%rd14, %rd2, %rd13;
	st.global.f32 	[%rd14], %f13;
	ld.global.f32 	%f14, [%rd10+12];
	mul.f32 	%f15, %f5, %f14;
	st.global.f32 	[%rd14+4], %f15;
	mov.b32 	%r11, 1065353216;
	st.global.u32 	[%rd14+8], %r11;
	add.s64 	%rd15, %rd1, %rd13;
	st.global.u32 	[%rd15+8], %r11;
	setp.ne.s32 	%p2, %r13, 0;
	@%p2 bra 	$L__BB0_4;
	mov.b32 	%r12, 1148846080;
	st.global.u32 	[%rd2+8], %r12;
	st.global.u32 	[%rd1+8], %r12;
	st.global.f32 	[%rd2], %f2;
	st.global.f32 	[%rd2+4], %f3;
	mov.f32 	%f16, 0f00000000;
	st.global.v2.f32 	[%rd3], {%f16, %f16};
$L__BB0_4:
	add.s32 	%r13, %r13, %r3;
	setp.lt.s32 	%p3, %r13, %r6;
	@%p3 bra 	$L__BB0_2;
$L__BB0_5:
	ret;

}
	// .globl	_Z15interact_kernelP6float2S0_P6float3S2_fi
.visible .entry _Z15interact_kernelP6float2S0_P6float3S2_fi(
	.param .u64 .ptr .align 1 _Z15interact_kernelP6float2S0_P6float3S2_fi_param_0,
	.param .u64 .ptr .align 1 _Z15interact_kernelP6float2S0_P6float3S2_fi_param_1,
	.param .u64 .ptr .align 1 _Z15interact_kernelP6float2S0_P6float3S2_fi_param_2,
	.param .u64 .ptr .align 1 _Z15interact_kernelP6float2S0_P6float3S2_fi_param_3,
	.param .f32 _Z15interact_kernelP6float2S0_P6float3S2_fi_param_4,
	.param .u32 _Z15interact_kernelP6float2S0_P6float3S2_fi_param_5
)
{
	.reg .pred 	%p<31>;
	.reg .b32 	%r<44>;
	.reg .b32 	%f<61>;
	.reg .b64 	%rd<26>;
	.reg .b64 	%fd<35>;

	ld.param.u64 	%rd9, [_Z15interact_kernelP6float2S0_P6float3S2_fi_param_0];
	ld.param.u64 	%rd10, [_Z15interact_kernelP6float2S0_P6float3S2_fi_param_1];
	ld.param.u64 	%rd11, [_Z15interact_kernelP6float2S0_P6float3S2_fi_param_2];
	ld.param.u64 	%rd12, [_Z15interact_kernelP6float2S0_P6float3S2_fi_param_3];
	ld.param.f32 	%f15, [_Z15interact_kernelP6float2S0_P6float3S2_fi_param_4];
	ld.param.u32 	%r16, [_Z15interact_kernelP6float2S0_P6float3S2_fi_param_5];
	cvta.to.global.u64 	%rd1, %rd12;
	cvta.to.global.u64 	%rd2, %rd10;
	cvta.to.global.u64 	%rd3, %rd11;
	cvta.to.global.u64 	%rd4, %rd9;
	mov.u32 	%r17, %ctaid.x;
	mov.u32 	%r1, %ntid.x;
	mov.u32 	%r18, %tid.x;
	mad.lo.s32 	%r43, %r17, %r1, %r18;
	setp.ge.s32 	%p2, %r43, %r16;
	@%p2 bra 	$L__BB1_19;
	setp.lt.s32 	%p3, %r16, 1;
	mov.f64 	%fd14, 0d4000000000000000;
	{
	.reg .b32 %temp; 
	mov.b64 	{%temp, %r3}, %fd14;
	}
	and.b32  	%r4, %r3, 2146435072;
	setp.eq.s32 	%p4, %r4, 1062207488;
	setp.lt.s32 	%p5, %r3, 0;
	selp.b32 	%r5, 0, 2146435072, %p5;
	and.b32  	%r19, %r3, 2147483647;
	setp.ne.s32 	%p6, %r19, 1071644672;
	and.pred  	%p1, %p4, %p6;
	mov.u32 	%r20, %nctaid.x;
	mul.lo.s32 	%r6, %r1, %r20;
	@%p3 bra 	$L__BB1_2;
	bra.uni 	$L__BB1_4;
$L__BB1_2:
	mul.f32 	%f1, %f15, 0f00000000;
$L__BB1_3:
	mul.wide.s32 	%rd13, %r43, 8;
	add.s64 	%rd14, %rd4, %rd13;
	ld.global.v2.f32 	{%f16, %f17}, [%rd14];
	mul.wide.s32 	%rd15, %r43, 12;
	add.s64 	%rd16, %rd3, %rd15;
	ld.global.f32 	%f18, [%rd16+8];
	div.rn.f32 	%f19, %f1, %f18;
	add.f32 	%f20, %f16, %f19;
	add.s64 	%rd17, %rd2, %rd13;
	st.global.f32 	[%rd17], %f20;
	ld.global.f32 	%f21, [%rd16+8];
	div.rn.f32 	%f22, %f1, %f21;
	add.f32 	%f23, %f17, %f22;
	st.global.f32 	[%rd17+4], %f23;
	ld.global.f32 	%f24, [%rd16];
	fma.rn.f32 	%f25, %f15, %f20, %f24;
	add.s64 	%rd18, %rd1, %rd15;
	st.global.f32 	[%rd18], %f25;
	ld.global.f32 	%f26, [%rd16+4];
	ld.global.f32 	%f27, [%rd17+4];
	fma.rn.f32 	%f28, %f15, %f27, %f26;
	st.global.f32 	[%rd18+4], %f28;
	add.s32 	%r43, %r43, %r6;
	setp.lt.s32 	%p7, %r43, %r16;
	@%p7 bra 	$L__BB1_3;
	bra.uni 	$L__BB1_19;
$L__BB1_4:
	neg.s32 	%r42, %r16;
	add.s64 	%rd25, %rd3, 4;
	mul.wide.s32 	%rd19, %r43, 12;
	add.s64 	%rd6, %rd3, %rd19;
	ld.global.f32 	%f2, [%rd6];
	ld.global.f32 	%f3, [%rd6+4];
	mov.f32 	%f60, 0f00000000;
	mov.f32 	%f59, %f60;
$L__BB1_5:
	setp.lt.s32 	%p8, %r3, 0;
	setp.eq.s32 	%p9, %r4, 1062207488;
	ld.global.f32 	%f6, [%rd25+-4];
	sub.f32 	%f7, %f2, %f6;
	cvt.f64.f32 	%fd1, %f7;
	{
	.reg .b32 %temp; 
	mov.b64 	{%temp, %r10}, %fd1;
	}
	abs.f64 	%fd2, %fd1;
	{ // callseq 0, 0
	.param .b64 param0;
	st.param.f64 	[param0], %fd2;
	.param .b64 retval0;
	call.uni (retval0), 
	__internal_accurate_pow, 
	(
	param0
	);
	ld.param.f64 	%fd15, [retval0];
	} // callseq 0
	setp.lt.s32 	%p11, %r10, 0;
	neg.f64 	%fd17, %fd15;
	selp.f64 	%fd18, %fd17, %fd15, %p9;
	selp.f64 	%fd19, %fd18, %fd15, %p11;
	setp.eq.f32 	%p12, %f7, 0f00000000;
	selp.b32 	%r21, %r10, 0, %p9;
	or.b32  	%r22, %r21, 2146435072;
	selp.b32 	%r23, %r22, %r21, %p8;
	mov.b32 	%r24, 0;
	mov.b64 	%fd20, {%r24, %r23};
	selp.f64 	%fd33, %fd20, %fd19, %p12;
	add.f64 	%fd21, %fd1, 0d4000000000000000;
	{
	.reg .b32 %temp; 
	mov.b64 	{%temp, %r25}, %fd21;
	}
	and.b32  	%r26, %r25, 2146435072;
	setp.ne.s32 	%p13, %r26, 2146435072;
	@%p13 bra 	$L__BB1_10;
	setp.nan.f32 	%p14, %f7, %f7;
	@%p14 bra 	$L__BB1_9;
	setp.neu.f64 	%p15, %fd2, 0d7FF0000000000000;
	@%p15 bra 	$L__BB1_10;
	or.b32  	%r27, %r5, -2147483648;
	selp.b32 	%r28, %r27, %r5, %p1;
	selp.b32 	%r29, %r28, %r5, %p11;
	mov.b32 	%r30, 0;
	mov.b64 	%fd33, {%r30, %r29};
	bra.uni 	$L__BB1_10;
$L__BB1_9:
	mov.f64 	%fd22, 0d4000000000000000;
	add.rn.f64 	%fd33, %fd1, %fd22;
$L__BB1_10:
	setp.eq.f32 	%p20, %f7, 0f3F800000;
	selp.f64 	%fd7, 0d3FF0000000000000, %fd33, %p20;
	ld.global.f32 	%f8, [%rd25];
	sub.f32 	%f9, %f3, %f8;
	cvt.f64.f32 	%fd8, %f9;
	{
	.reg .b32 %temp; 
	mov.b64 	{%temp, %r11}, %fd8;
	}
	abs.f64 	%fd9, %fd8;
	{ // callseq 1, 0
	.param .b64 param0;
	st.param.f64 	[param0], %fd9;
	.param .b64 retval0;
	call.uni (retval0), 
	__internal_accurate_pow, 
	(
	param0
	);
	ld.param.f64 	%fd23, [retval0];
	} // callseq 1
	setp.lt.s32 	%p21, %r11, 0;
	neg.f64 	%fd25, %fd23;
	selp.f64 	%fd26, %fd25, %fd23, %p9;
	selp.f64 	%fd27, %fd26, %fd23, %p21;
	setp.eq.f32 	%p22, %f9, 0f00000000;
	selp.b32 	%r31, %r11, 0, %p9;
	or.b32  	%r32, %r31, 2146435072;
	selp.b32 	%r33, %r32, %r31, %p8;
	mov.b32 	%r34, 0;
	mov.b64 	%fd28, {%r34, %r33};
	selp.f64 	%fd34, %fd28, %fd27, %p22;
	add.f64 	%fd29, %fd8, 0d4000000000000000;
	{
	.reg .b32 %temp; 
	mov.b64 	{%temp, %r35}, %fd29;
	}
	and.b32  	%r36, %r35, 2146435072;
	setp.ne.s32 	%p23, %r36, 2146435072;
	@%p23 bra 	$L__BB1_15;
	setp.nan.f32 	%p24, %f9, %f9;
	@%p24 bra 	$L__BB1_14;
	setp.neu.f64 	%p25, %fd9, 0d7FF0000000000000;
	@%p25 bra 	$L__BB1_15;
	or.b32  	%r37, %r5, -2147483648;
	selp.b32 	%r38, %r37, %r5, %p1;
	selp.b32 	%r39, %r38, %r5, %p21;
	mov.b32 	%r40, 0;
	mov.b64 	%fd34, {%r40, %r39};
	bra.uni 	$L__BB1_15;
$L__BB1_14:
	mov.f64 	%fd30, 0d4000000000000000;
	add.rn.f64 	%fd34, %fd8, %fd30;
$L__BB1_15:
	setp.eq.f32 	%p27, %f9, 0f3F800000;
	selp.f64 	%fd31, 0d3FF0000000000000, %fd34, %p27;
	add.f64 	%fd32, %fd7, %fd31;
	cvt.rn.f32.f64 	%f10, %fd32;
	setp.leu.f32 	%p28, %f10, 0f00000000;
	@%p28 bra 	$L__BB1_17;
	ld.global.f32 	%f30, [%rd6+8];
	ld.global.f32 	%f31, [%rd25+4];
	mul.f32 	%f32, %f30, %f31;
	add.f32 	%f33, %f10, 0f3F800000;
	div.rn.f32 	%f34, %f32, %f33;
	sub.f32 	%f35, %f6, %f2;
	mul.f32 	%f36, %f34, %f35;
	sqrt.rn.f32 	%f37, %f10;
	div.rn.f32 	%f38, %f36, %f37;
	add.f32 	%f59, %f59, %f38;
	sub.f32 	%f39, %f8, %f3;
	mul.f32 	%f40, %f34, %f39;
	div.rn.f32 	%f41, %f40, %f37;
	add.f32 	%f60, %f60, %f41;
$L__BB1_17:
	add.s32 	%r42, %r42, 1;
	setp.ne.s32 	%p29, %r42, 0;
	add.s64 	%rd25, %rd25, 12;
	@%p29 bra 	$L__BB1_5;
	mul.wide.s32 	%rd20, %r43, 8;
	add.s64 	%rd21, %rd4, %rd20;
	ld.global.v2.f32 	{%f42, %f43}, [%rd21];
	mul.f32 	%f44, %f15, %f59;
	ld.global.f32 	%f45, [%rd6+8];
	div.rn.f32 	%f46, %f44, %f45;
	add.f32 	%f47, %f42, %f46;
	add.s64 	%rd22, %rd2, %rd20;
	st.global.f32 	[%rd22], %f47;
	mul.f32 	%f48, %f15, %f60;
	ld.global.f32 	%f49, [%rd6+8];
	div.rn.f32 	%f50, %f48, %f49;
	add.f32 	%f51, %f43, %f50;
	st.global.f32 	[%rd22+4], %f51;
	ld.global.f32 	%f52, [%rd6];
	fma.rn.f32 	%f53, %f15, %f47, %f52;
	mul.wide.s32 	%rd23, %r43, 12;
	add.s64 	%rd24, %rd1, %rd23;
	st.global.f32 	[%rd24], %f53;
	ld.global.f32 	%f54, [%rd6+4];
	ld.global.f32 	%f55, [%rd22+4];
	fma.rn.f32 	%f56, %f15, %f55, %f54;
	st.global.f32 	[%rd24+4], %f56;
	add.s32 	%r43, %r43, %r6;
	setp.lt.s32 	%p30, %r43, %r16;
	@%p30 bra 	$L__BB1_4;
$L__BB1_19:
	ret;

}
.func  (.param .b64 func_retval0) __internal_accurate_pow(
	.param .b64 __internal_accurate_pow_param_0
)
{
	.reg .pred 	%p<8>;
	.reg .b32 	%r<49>;
	.reg .b32 	%f<3>;
	.reg .b64 	%fd<109>;

	ld.param.f64 	%fd10, [__internal_accurate_pow_param_0];
	{
	.reg .b32 %temp; 
	mov.b64 	{%temp, %r46}, %fd10;
	}
	{
	.reg .b32 %temp; 
	mov.b64 	{%r45, %temp}, %fd10;
	}
	shr.u32 	%r47, %r46, 20;
	setp.gt.u32 	%p1, %r46, 1048575;
	@%p1 bra 	$L__BB2_2;
	mul.f64 	%fd11, %fd10, 0d4350000000000000;
	{
	.reg .b32 %temp; 
	mov.b64 	{%temp, %r46}, %fd11;
	}
	{
	.reg .b32 %temp; 
	mov.b64 	{%r45, %temp}, %fd11;
	}
	shr.u32 	%r16, %r46, 20;
	add.s32 	%r47, %r16, -54;
$L__BB2_2:
	add.s32 	%r48, %r47, -1023;
	and.b32  	%r17, %r46, -2146435073;
	or.b32  	%r18, %r17, 1072693248;
	mov.b64 	%fd107, {%r45, %r18};
	setp.lt.u32 	%p2, %r18, 1073127583;
	@%p2 bra 	$L__BB2_4;
	{
	.reg .b32 %temp; 
	mov.b64 	{%r19, %temp}, %fd107;
	}
	{
	.reg .b32 %temp; 
	mov.b64 	{%temp, %r20}, %fd107;
	}
	add.s32 	%r21, %r20, -1048576;
	mov.b64 	%fd107, {%r19, %r21};
	add.s32 	%r48, %r47, -1022;
$L__BB2_4:
	add.f64 	%fd12, %fd107, 0dBFF0000000000000;
	add.f64 	%fd13, %fd107, 0d3FF0000000000000;
	rcp.approx.ftz.f64 	%fd14, %fd13;
	neg.f64 	%fd15, %fd13;
	fma.rn.f64 	%fd16, %fd15, %fd14, 0d3FF0000000000000;
	fma.rn.f64 	%fd17, %fd16, %fd16, %fd16;
	fma.rn.f64 	%fd18, %fd17, %fd14, %fd14;
	mul.f64 	%fd19, %fd12, %fd18;
	fma.rn.f64 	%fd20, %fd12, %fd18, %fd19;
	mul.f64 	%fd21, %fd20, %fd20;
	fma.rn.f64 	%fd22, %fd21, 0d3EB0F5FF7D2CAFE2, 0d3ED0F5D241AD3B5A;
	fma.rn.f64 	%fd23, %fd22, %fd21, 0d3EF3B20A75488A3F;
	fma.rn.f64 	%fd24, %fd23, %fd21, 0d3F1745CDE4FAECD5;
	fma.rn.f64 	%fd25, %fd24, %fd21, 0d3F3C71C7258A578B;
	fma.rn.f64 	%fd26, %fd25, %fd21, 0d3F6249249242B910;
	fma.rn.f64 	%fd27, %fd26, %fd21, 0d3F89999999999DFB;
	sub.f64 	%fd28, %fd12, %fd20;
	add.f64 	%fd29, %fd28, %fd28;
	neg.f64 	%fd30, %fd20;
	fma.rn.f64 	%fd31, %fd30, %fd12, %fd29;
	mul.f64 	%fd32, %fd18, %fd31;
	fma.rn.f64 	%fd33, %fd21, %fd27, 0d3FB5555555555555;
	mov.f64 	%fd34, 0d3FB5555555555555;
	sub.f64 	%fd35, %fd34, %fd33;
	fma.rn.f64 	%fd36, %fd21, %fd27, %fd35;
	add.f64 	%fd37, %fd36, 0dBC46A4CB00B9E7B0;
	add.f64 	%fd38, %fd33, %fd37;
	sub.f64 	%fd39, %fd33, %fd38;
	add.f64 	%fd40, %fd37, %fd39;
	mul.rn.f64 	%fd41, %fd20, %fd20;
	neg.f64 	%fd42, %fd41;
	fma.rn.f64 	%fd43, %fd20, %fd20, %fd42;
	{
	.reg .b32 %temp; 
	mov.b64 	{%r22, %temp}, %fd32;
	}
	{
	.reg .b32 %temp; 
	mov.b64 	{%temp, %r23}, %fd32;
	}
	add.s32 	%r24, %r23, 1048576;
	mov.b64 	%fd44, {%r22, %r24};
	fma.rn.f64 	%fd45, %fd20, %fd44, %fd43;
	mul.rn.f64 	%fd46, %fd41, %fd20;
	neg.f64 	%fd47, %fd46;
	fma.rn.f64 	%fd48, %fd41, %fd20, %fd47;
	fma.rn.f64 	%fd49, %fd41, %fd32, %fd48;
	fma.rn.f64 	%fd50, %fd45, %fd20, %fd49;
	mul.rn.f64 	%fd51, %fd38, %fd46;
	neg.f64 	%fd52, %fd51;
	fma.rn.f64 	%fd53, %fd38, %fd46, %fd52;
	fma.rn.f64 	%fd54, %fd38, %fd50, %fd53;
	fma.rn.f64 	%fd55, %fd40, %fd46, %fd54;
	add.f64 	%fd56, %fd51, %fd55;
	sub.f64 	%fd57, %fd51, %fd56;
	add.f64 	%fd58, %fd55, %fd57;
	add.f64 	%fd59, %fd20, %fd56;
	sub.f64 	%fd60, %fd20, %fd59;
	add.f64 	%fd61, %fd56, %fd60;
	add.f64 	%fd62, %fd58, %fd61;
	add.f64 	%fd63, %fd32, %fd62;
	add.f64 	%fd64, %fd59, %fd63;
	sub.f64 	%fd65, %fd59, %fd64;
	add.f64 	%fd66, %fd63, %fd65;
	xor.b32  	%r25, %r48, -2147483648;
	mov.b32 	%r26, 1127219200;
	mov.b64 	%fd67, {%r25, %r26};
	mov.b32 	%r27, -2147483648;
	mov.b64 	%fd68, {%r27, %r26};
	sub.f64 	%fd69, %fd67, %fd68;
	fma.rn.f64 	%fd70, %fd69, 0d3FE62E42FEFA39EF, %fd64;
	fma.rn.f64 	%fd71, %fd69, 0dBFE62E42FEFA39EF, %fd70;
	sub.f64 	%fd72, %fd71, %fd64;
	sub.f64 	%fd73, %fd66, %fd72;
	fma.rn.f64 	%fd74, %fd69, 0d3C7ABC9E3B39803F, %fd73;
	add.f64 	%fd75, %fd70, %fd74;
	sub.f64 	%fd76, %fd70, %fd75;
	add.f64 	%fd77, %fd74, %fd76;
	mov.f64 	%fd78, 0d4000000000000000;
	{
	.reg .b32 %temp; 
	mov.b64 	{%temp, %r28}, %fd78;
	}
	{
	.reg .b32 %temp; 
	mov.b64 	{%r29, %temp}, %fd78;
	}
	shl.b32 	%r30, %r28, 1;
	setp.gt.u32 	%p3, %r30, -33554433;
	and.b32  	%r31, %r28, -15728641;
	selp.b32 	%r32, %r31, %r28, %p3;
	mov.b64 	%fd79, {%r29, %r32};
	mul.rn.f64 	%fd80, %fd75, %fd79;
	neg.f64 	%fd81, %fd80;
	fma.rn.f64 	%fd82, %fd75, %fd79, %fd81;
	fma.rn.f64 	%fd83, %fd77, %fd79, %fd82;
	add.f64 	%fd4, %fd80, %fd83;
	sub.f64 	%fd84, %fd80, %fd4;
	add.f64 	%fd5, %fd83, %fd84;
	fma.rn.f64 	%fd85, %fd4, 0d3FF71547652B82FE, 0d4338000000000000;
	{
	.reg .b32 %temp; 
	mov.b64 	{%r13, %temp}, %fd85;
	}
	mov.f64 	%fd86, 0dC338000000000000;
	add.rn.f64 	%fd87, %fd85, %fd86;
	fma.rn.f64 	%fd88, %fd87, 0dBFE62E42FEFA39EF, %fd4;
	fma.rn.f64 	%fd89, %fd87, 0dBC7ABC9E3B39803F, %fd88;
	fma.rn.f64 	%fd90, %fd89, 0d3E5ADE1569CE2BDF, 0d3E928AF3FCA213EA;
	fma.rn.f64 	%fd91, %fd90, %fd89, 0d3EC71DEE62401315;
	fma.rn.f64 	%fd92, %fd91, %fd89, 0d3EFA01997C89EB71;
	fma.rn.f64 	%fd93, %fd92, %fd89, 0d3F2A01A014761F65;
	fma.rn.f64 	%fd94, %fd93, %fd89, 0d3F56C16C1852B7AF;
	fma.rn.f64 	%fd95, %fd94, %fd89, 0d3F81111111122322;
	fma.rn.f64 	%fd96, %fd95, %fd89, 0d3FA55555555502A1;
	fma.rn.f64 	%fd97, %fd96, %fd89, 0d3FC5555555555511;
	fma.rn.f64 	%fd98, %fd97, %fd89, 0d3FE000000000000B;
	fma.rn.f64 	%fd99, %fd98, %fd89, 0d3FF0000000000000;
	fma.rn.f64 	%fd100, %fd99, %fd89, 0d3FF0000000000000;
	{
	.reg .b32 %temp; 
	mov.b64 	{%r14, %temp}, %fd100;
	}
	{
	.reg .b32 %temp; 
	mov.b64 	{%temp, %r15}, %fd100;
	}
	shl.b32 	%r33, %r13, 20;
	add.s32 	%r34, %r33, %r15;
	mov.b64 	%fd108, {%r14, %r34};
	{
	.reg .b32 %temp; 
	mov.b64 	{%temp, %r35}, %fd4;
	}
	mov.b32 	%f2, %r35;
	abs.f32 	%f1, %f2;
	setp.lt.f32 	%p4, %f1, 0f4086232B;
	@%p4 bra 	$L__BB2_7;
	setp.lt.f64 	%p5, %fd4, 0d0000000000000000;
	add.f64 	%fd101, %fd4, 0d7FF0000000000000;
	selp.f64 	%fd108, 0d0000000000000000, %fd101, %p5;
	setp.geu.f32 	%p6, %f1, 0f40874800;
	@%p6 bra 	$L__BB2_7;
	shr.u32 	%r36, %r13, 31;
	add.s32 	%r37, %r13, %r36;
	shr.s32 	%r38, %r37, 1;
	shl.b32 	%r39, %r38, 20;
	add.s32 	%r40, %r15, %r39;
	mov.b64 	%fd102, {%r14, %r40};
	sub.s32 	%r41, %r13, %r38;
	shl.b32 	%r42, %r41, 20;
	add.s32 	%r43, %r42, 1072693248;
	mov.b32 	%r44, 0;
	mov.b64 	%fd103, {%r44, %r43};
	mul.f64 	%fd108, %fd103, %fd102;
$L__BB2_7:
	abs.f64 	%fd104, %fd108;
	setp.eq.f64 	%p7, %fd104, 0d7FF0000000000000;
	fma.rn.f64 	%fd105, %fd108, %fd5, %fd108;
	selp.f64 	%fd106, %fd108, %fd105, %p7;
	st.param.f64 	[func_retval0], %fd106;
	ret;

}


// ===== COMPILED SASS (sm_100) =====

	.target	sm_100

	.elftype	@"ET_EXEC"


//--------------------- .note.nv.tkinfo           --------------------------
	.section	.note.nv.tkinfo,"",@"SHT_NOTE"
	.sectionflags	@"SHF_NOTE_NV_TKINFO"
	.tkinfo
        /*0018*/ 	.word	0x00000002
        /*0030*/ 	.string	""
        /*0030*/ 	.string	"ptxas"
        /*0030*/ 	.string	"Cuda compilation tools, release 13.0, V13.0.88"
        /*0030*/ 	.string	"Build cuda_13.0.r13.0/compiler.36424714_0"
        /*0030*/ 	.string	"-arch sm_100 -m 64 "



//--------------------- .note.nv.cuinfo           --------------------------
	.section	.note.nv.cuinfo,"",@"SHT_NOTE"
	.sectionflags	@"SHF_NOTE_NV_CUINFO"
        /*0018*/ 	.short	0x0002
        /*001a*/ 	.short	0x0064
        /*001c*/ 	.short	0x0082
	.zero		2


//--------------------- .nv.info                  --------------------------
	.section	.nv.info,"",@"SHT_CUDA_INFO"
	.align	4


	//----- nvinfo : EIATTR_REGCOUNT
	.align		4
        /*0000*/ 	.byte	0x04, 0x2f
        /*0002*/ 	.short	(.L_1 - .L_0)
	.align		4
.L_0:
        /*0004*/ 	.word	index@(_Z14cudaInitKernelP6float2P6float3S2_Pfffffi)
        /*0008*/ 	.word	0x00000020


	//----- nvinfo : EIATTR_FRAME_SIZE
	.align		4
.L_1:
        /*000c*/ 	.byte	0x04, 0x11
        /*000e*/ 	.short	(.L_3 - .L_2)
	.align		4
.L_2:
        /*0010*/ 	.word	index@(_Z14cudaInitKernelP6float2P6float3S2_Pfffffi)
        /*0014*/ 	.word	0x00000000


	//----- nvinfo : EIATTR_REGCOUNT
	.align		4
.L_3:
        /*0018*/ 	.byte	0x04, 0x2f
        /*001a*/ 	.short	(.L_5 - .L_4)
	.align		4
.L_4:
        /*001c*/ 	.word	index@(_Z15interact_kernelP6float2S0_P6float3S2_fi)
        /*0020*/ 	.word	0x0000002a


	//----- nvinfo : EIATTR_FRAME_SIZE
	.align		4
.L_5:
        /*0024*/ 	.byte	0x04, 0x11
        /*0026*/ 	.short	(.L_7 - .L_6)
	.align		4
.L_6:
        /*0028*/ 	.word	index@($_Z15interact_kernelP6float2S0_P6float3S2_fi$__internal_accurate_pow)
        /*002c*/ 	.word	0x00000000


	//----- nvinfo : EIATTR_FRAME_SIZE
	.align		4
.L_7:
        /*0030*/ 	.byte	0x04, 0x11
        /*0032*/ 	.short	(.L_9 - .L_8)
	.align		4
.L_8:
        /*0034*/ 	.word	index@($__internal_1_$__cuda_sm3x_div_rn_noftz_f32_slowpath)
        /*0038*/ 	.word	0x00000000


	//----- nvinfo : EIATTR_FRAME_SIZE
	.align		4
.L_9:
        /*003c*/ 	.byte	0x04, 0x11
        /*003e*/ 	.short	(.L_11 - .L_10)
	.align		4
.L_10:
        /*0040*/ 	.word	index@($__internal_0_$__cuda_sm20_sqrt_rn_f32_slowpath)
        /*0044*/ 	.word	0x00000000


	//----- nvinfo : EIATTR_FRAME_SIZE
	.align		4
.L_11:
        /*0048*/ 	.byte	0x04, 0x11
        /*004a*/ 	.short	(.L_13 - .L_12)
	.align		4
.L_12:
        /*004c*/ 	.word	index@(_Z15interact_kernelP6float2S0_P6float3S2_fi)
        /*0050*/ 	.word	0x00000000


	//----- nvinfo : EIATTR_MIN_STACK_SIZE
	.align		4
.L_13:
        /*0054*/ 	.byte	0x04, 0x12
        /*0056*/ 	.short	(.L_15 - .L_14)
	.align		4
.L_14:
        /*0058*/ 	.word	index@(_Z15interact_kernelP6float2S0_P6float3S2_fi)
        /*005c*/ 	.word	0x00000000


	//----- nvinfo : EIATTR_MIN_STACK_SIZE
	.align		4
.L_15:
        /*0060*/ 	.byte	0x04, 0x12
        /*0062*/ 	.short	(.L_17 - .L_16)
	.align		4
.L_16:
        /*0064*/ 	.word	index@(_Z14cudaInitKernelP6float2P6float3S2_Pfffffi)
        /*0068*/ 	.word	0x00000000
.L_17:


//--------------------- .nv.compat                --------------------------
	.section	.nv.compat,"",@"SHT_CUDA_COMPAT_INFO"
	.align	4
        /*0000*/ 	.byte	0x02, 0x09, 0x00, 0x00, 0x02, 0x02, 0x01, 0x00, 0x02, 0x05, 0x05, 0x00, 0x03, 0x07, 0x01, 0x01
        /*0010*/ 	.byte	0x02, 0x03, 0x00, 0x00, 0x02, 0x06, 0x01, 0x00, 0x04, 0x0b, 0x08, 0x00, 0x01, 0x00, 0x00, 0x00
        /*0020*/ 	.byte	0x00, 0x00, 0x00, 0x00


//--------------------- .nv.info._Z15interact_kernelP6float2S0_P6float3S2_fi --------------------------
	.section	.nv.info._Z15interact_kernelP6float2S0_P6float3S2_fi,"",@"SHT_CUDA_INFO"
	.sectionflags	@""
	.align	4


	//----- nvinfo : EIATTR_CUDA_API_VERSION
	.align		4
        /*0000*/ 	.byte	0x04, 0x37
        /*0002*/ 	.short	(.L_19 - .L_18)
.L_18:
        /*0004*/ 	.word	0x00000082


	//----- nvinfo : EIATTR_KPARAM_INFO
	.align		4
.L_19:
        /*0008*/ 	.byte	0x04, 0x17
        /*000a*/ 	.short	(.L_21 - .L_20)
.L_20:
        /*000c*/ 	.word	0x00000000
        /*0010*/ 	.short	0x0005
        /*0012*/ 	.short	0x0024
        /*0014*/ 	.byte	0x00, 0xf0, 0x11, 0x00


	//----- nvinfo : EIATTR_KPARAM_INFO
	.align		4
.L_21:
        /*0018*/ 	.byte	0x04, 0x17
        /*001a*/ 	.short	(.L_23 - .L_22)
.L_22:
        /*001c*/ 	.word	0x00000000
        /*0020*/ 	.short	0x0004
        /*0022*/ 	.short	0x0020
        /*0024*/ 	.byte	0x00, 0xf0, 0x11, 0x00


	//----- nvinfo : EIATTR_KPARAM_INFO
	.align		4
.L_23:
        /*0028*/ 	.byte	0x04, 0x17
        /*002a*/ 	.short	(.L_25 - .L_24)
.L_24:
        /*002c*/ 	.word	0x00000000
        /*0030*/ 	.short	0x0003
        /*0032*/ 	.short	0x0018
        /*0034*/ 	.byte	0x00, 0xf5, 0x21, 0x00


	//----- nvinfo : EIATTR_KPARAM_INFO
	.align		4
.L_25:
        /*0038*/ 	.byte	0x04, 0x17
        /*003a*/ 	.short	(.L_27 - .L_26)
.L_26:
        /*003c*/ 	.word	0x00000000
        /*0040*/ 	.short	0x0002
        /*0042*/ 	.short	0x0010
        /*0044*/ 	.byte	0x00, 0xf5, 0x21, 0x00


	//----- nvinfo : EIATTR_KPARAM_INFO
	.align		4
.L_27:
        /*0048*/ 	.byte	0x04, 0x17
        /*004a*/ 	.short	(.L_29 - .L_28)
.L_28:
        /*004c*/ 	.word	0x00000000
        /*0050*/ 	.short	0x0001
        /*0052*/ 	.short	0x0008
        /*0054*/ 	.byte	0x00, 0xf5, 0x21, 0x00


	//----- nvinfo : EIATTR_KPARAM_INFO
	.align		4
.L_29:
        /*0058*/ 	.byte	0x04, 0x17
        /*005a*/ 	.short	(.L_31 - .L_30)
.L_30:
        /*005c*/ 	.word	0x00000000
        /*0060*/ 	.short	0x0000
        /*0062*/ 	.short	0x0000
        /*0064*/ 	.byte	0x00, 0xf5, 0x21, 0x00


	//----- nvinfo : EIATTR_SPARSE_MMA_MASK
	.align		4
.L_31:
        /*0068*/ 	.byte	0x03, 0x50
        /*006a*/ 	.short	0x0000


	//----- nvinfo : EIATTR_MAXREG_COUNT
	.align		4
        /*006c*/ 	.byte	0x03, 0x1b
        /*006e*/ 	.short	0x00ff


	//----- nvinfo : EIATTR_MERCURY_ISA_VERSION
	.align		4
        /*0070*/ 	.byte	0x03, 0x5f
        /*0072*/ 	.short	0x0101


	//----- nvinfo : EIATTR_VRC_CTA_INIT_COUNT
	.align		4
        /*0074*/ 	.byte	0x02, 0x4a
	.zero		1
	.zero		1


	//----- nvinfo : EIATTR_EXIT_INSTR_OFFSETS
	.align		4
        /*0078*/ 	.byte	0x04, 0x1c
        /*007a*/ 	.short	(.L_33 - .L_32)


	//   ....[0]....
.L_32:
        /*007c*/ 	.word	0x00000070


	//   ....[1]....
        /*0080*/ 	.word	0x00000d90


	//   ....[2]....
        /*0084*/ 	.word	0x00001100


	//----- nvinfo : EIATTR_CRS_STACK_SIZE
	.align		4
.L_33:
        /*0088*/ 	.byte	0x04, 0x1e
        /*008a*/ 	.short	(.L_35 - .L_34)
.L_34:
        /*008c*/ 	.word	0x00000000


	//----- nvinfo : EIATTR_CBANK_PARAM_SIZE
	.align		4
.L_35:
        /*0090*/ 	.byte	0x03, 0x19
        /*0092*/ 	.short	0x0028


	//----- nvinfo : EIATTR_PARAM_CBANK
	.align		4
        /*0094*/ 	.byte	0x04, 0x0a
        /*0096*/ 	.short	(.L_37 - .L_36)
	.align		4
.L_36:
        /*0098*/ 	.word	index@(.nv.constant0._Z15interact_kernelP6float2S0_P6float3S2_fi)
        /*009c*/ 	.short	0x0380
        /*009e*/ 	.short	0x0028


	//----- nvinfo : EIATTR_SW_WAR
	.align		4
.L_37:
        /*00a0*/ 	.byte	0x04, 0x36
        /*00a2*/ 	.short	(.L_39 - .L_38)
.L_38:
        /*00a4*/ 	.word	0x00000008
.L_39:


//--------------------- .nv.info._Z14cudaInitKernelP6float2P6float3S2_Pfffffi --------------------------
	.section	.nv.info._Z14cudaInitKernelP6float2P6float3S2_Pfffffi,"",@"SHT_CUDA_INFO"
	.sectionflags	@""
	.align	4


	//----- nvinfo : EIATTR_CUDA_API_VERSION
	.align		4
        /*0000*/ 	.byte	0x04, 0x37
        /*0002*/ 	.short	(.L_41 - .L_40)
.L_40:
        /*0004*/ 	.word	0x00000082


	//----- nvinfo : EIATTR_KPARAM_INFO
	.align		4
.L_41:
        /*0008*/ 	.byte	0x04, 0x17
        /*000a*/ 	.short	(.L_43 - .L_42)
.L_42:
        /*000c*/ 	.word	0x00000000
        /*0010*/ 	.short	0x0008
        /*0012*/ 	.short	0x0030
        /*0014*/ 	.byte	0x00, 0xf0, 0x11, 0x00


	//----- nvinfo : EIATTR_KPARAM_INFO
	.align		4
.L_43:
        /*0018*/ 	.byte	0x04, 0x17
        /*001a*/ 	.short	(.L_45 - .L_44)
.L_44:
        /*001c*/ 	.word	0x00000000
        /*0020*/ 	.short	0x0007
        /*0022*/ 	.short	0x002c
        /*0024*/ 	.byte	0x00, 0xf0, 0x11, 0x00


	//----- nvinfo : EIATTR_KPARAM_INFO
	.align		4
.L_45:
        /*0028*/ 	.byte	0x04, 0x17
        /*002a*/ 	.short	(.L_47 - .L_46)
.L_46:
        /*002c*/ 	.word	0x00000000
        /*0030*/ 	.short	0x0006
        /*0032*/ 	.short	0x0028
        /*0034*/ 	.byte	0x00, 0xf0, 0x11, 0x00


	//----- nvinfo : EIATTR_KPARAM_INFO
	.align		4
.L_47:
        /*0038*/ 	.byte	0x04, 0x17
        /*003a*/ 	.short	(.L_49 - .L_48)
.L_48:
        /*003c*/ 	.word	0x00000000
        /*0040*/ 	.short	0x0005
        /*0042*/ 	.short	0x0024
        /*0044*/ 	.byte	0x00, 0xf0, 0x11, 0x00


	//----- nvinfo : EIATTR_KPARAM_INFO
	.align		4
.L_49:
        /*0048*/ 	.byte	0x04, 0x17
        /*004a*/ 	.short	(.L_51 - .L_50)
.L_50:
        /*004c*/ 	.word	0x00000000
        /*0050*/ 	.short	0x0004
        /*0052*/ 	.short	0x0020
        /*0054*/ 	.byte	0x00, 0xf0, 0x11, 0x00


	//----- nvinfo : EIATTR_KPARAM_INFO
	.align		4
.L_51:
        /*0058*/ 	.byte	0x04, 0x17
        /*005a*/ 	.short	(.L_53 - .L_52)
.L_52:
        /*005c*/ 	.word	0x00000000
        /*0060*/ 	.short	0x0003
        /*0062*/ 	.short	0x0018
        /*0064*/ 	.byte	0x00, 0xf5, 0x21, 0x00


	//----- nvinfo : EIATTR_KPARAM_INFO
	.align		4
.L_53:
        /*0068*/ 	.byte	0x04, 0x17
        /*006a*/ 	.short	(.L_55 - .L_54)
.L_54:
        /*006c*/ 	.word	0x00000000
        /*0070*/ 	.short	0x0002
        /*0072*/ 	.short	0x0010
        /*0074*/ 	.byte	0x00, 0xf5, 0x21, 0x00


	//----- nvinfo : EIATTR_KPARAM_INFO
	.align		4
.L_55:
        /*0078*/ 	.byte	0x04, 0x17
        /*007a*/ 	.short	(.L_57 - .L_56)
.L_56:
        /*007c*/ 	.word	0x00000000
        /*0080*/ 	.short	0x0001
        /*0082*/ 	.short	0x0008
        /*0084*/ 	.byte	0x00, 0xf5, 0x21, 0x00


	//----- nvinfo : EIATTR_KPARAM_INFO
	.align		4
.L_57:
        /*0088*/ 	.byte	0x04, 0x17
        /*008a*/ 	.short	(.L_59 - .L_58)
.L_58:
        /*008c*/ 	.word	0x00000000
        /*0090*/ 	.short	0x0000
        /*0092*/ 	.short	0x0000
        /*0094*/ 	.byte	0x00, 0xf5, 0x21, 0x00


	//----- nvinfo : EIATTR_SPARSE_MMA_MASK
	.align		4
.L_59:
        /*0098*/ 	.byte	0x03, 0x50
        /*009a*/ 	.short	0x0000


	//----- nvinfo : EIATTR_MAXREG_COUNT
	.align		4
        /*009c*/ 	.byte	0x03, 0x1b
        /*009e*/ 	.short	0x00ff


	//----- nvinfo : EIATTR_MERCURY_ISA_VERSION
	.align		4
        /*00a0*/ 	.byte	0x03, 0x5f
        /*00a2*/ 	.short	0x0101


	//----- nvinfo : EIATTR_VRC_CTA_INIT_COUNT
	.align		4
        /*00a4*/ 	.byte	0x02, 0x4a
	.zero		1
	.zero		1


	//----- nvinfo : EIATTR_EXIT_INSTR_OFFSETS
	.align		4
        /*00a8*/ 	.byte	0x04, 0x1c
        /*00aa*/ 	.short	(.L_61 - .L_60)


	//   ....[0]....
.L_60:
        /*00ac*/ 	.word	0x00000070


	//   ....[1]....
        /*00b0*/ 	.word	0x000003b0


	//----- nvinfo : EIATTR_CRS_STACK_SIZE
	.align		4
.L_61:
        /*00b4*/ 	.byte	0x04, 0x1e
        /*00b6*/ 	.short	(.L_63 - .L_62)
.L_62:
        /*00b8*/ 	.word	0x00000000


	//----- nvinfo : EIATTR_CBANK_PARAM_SIZE
	.align		4
.L_63:
        /*00bc*/ 	.byte	0x03, 0x19
        /*00be*/ 	.short	0x0034


	//----- nvinfo : EIATTR_PARAM_CBANK
	.align		4
        /*00c0*/ 	.byte	0x04, 0x0a
        /*00c2*/ 	.short	(.L_65 - .L_64)
	.align		4
.L_64:
        /*00c4*/ 	.word	index@(.nv.constant0._Z14cudaInitKernelP6float2P6float3S2_Pfffffi)
        /*00c8*/ 	.short	0x0380
        /*00ca*/ 	.short	0x0034


	//----- nvinfo : EIATTR_SW_WAR
	.align		4
.L_65:
        /*00cc*/ 	.byte	0x04, 0x36
        /*00ce*/ 	.short	(.L_67 - .L_66)
.L_66:
        /*00d0*/ 	.word	0x00000008
.L_67:


//--------------------- .nv.callgraph             --------------------------
	.section	.nv.callgraph,"",@"SHT_CUDA_CALLGRAPH"
	.align	4
	.sectionentsize	8
	.align		4
        /*0000*/ 	.word	0x00000000
	.align		4
        /*0004*/ 	.word	0xffffffff
	.align		4
        /*0008*/ 	.word	0x00000000
	.align		4
        /*000c*/ 	.word	0xfffffffe
	.align		4
        /*0010*/ 	.word	0x00000000
	.align		4
        /*0014*/ 	.word	0xfffffffd
	.align		4
        /*0018*/ 	.word	0x00000000
	.align		4
        /*001c*/ 	.word	0xfffffffc


//--------------------- .text._Z15interact_kernelP6float2S0_P6float3S2_fi --------------------------
	.section	.text._Z15interact_kernelP6float2S0_P6float3S2_fi,"ax",@progbits
	.align	128
        .global         _Z15interact_kernelP6float2S0_P6float3S2_fi
        .type           _Z15interact_kernelP6float2S0_P6float3S2_fi,@function
        .size           _Z15interact_kernelP6float2S0_P6float3S2_fi,(.L_x_51 - _Z15interact_kernelP6float2S0_P6float3S2_fi)
        .other          _Z15interact_kernelP6float2S0_P6float3S2_fi,@"STO_CUDA_ENTRY STV_DEFAULT"
_Z15interact_kernelP6float2S0_P6float3S2_fi:
.text._Z15interact_kernelP6float2S0_P6float3S2_fi:
[----:B------:R-:W-:Y:S01]  /*0000*/  LDC R1, c[0x0][0x37c] ;  /* 0x0000df00ff017b82 */ /* 0x000fe20000000800 */
[----:B------:R-:W0:Y:S07]  /*0010*/  S2R R4, SR_TID.X ;  /* 0x0000000000047919 */ /* 0x000e2e0000002100 */
[----:B------:R-:W0:Y:S01]  /*0020*/  S2UR UR4, SR_CTAID.X ;  /* 0x00000000000479c3 */ /* 0x000e220000002500 */
[----:B------:R-:W1:Y:S07]  /*0030*/  LDCU UR5, c[0x0][0x3a4] ;  /* 0x00007480ff0577ac */ /* 0x000e6e0008000800 */
[----:B------:R-:W0:Y:S02]  /*0040*/  LDC R3, c[0x0][0x360] ;  /* 0x0000d800ff037b82 */ /* 0x000e240000000800 */
[----:B0-----:R-:W-:-:S05]  /*0050*/  IMAD R4, R3, UR4, R4 ;  /* 0x0000000403047c24 */ /* 0x001fca000f8e0204 */
[----:B-1----:R-:W-:-:S13]  /*0060*/  ISETP.GE.AND P0, PT, R4, UR5, PT ;  /* 0x0000000504007c0c */ /* 0x002fda000bf06270 */
[----:B------:R-:W-:Y:S05]  /*0070*/  @P0 EXIT ;  /* 0x000000000000094d */ /* 0x000fea0003800000 */
[----:B------:R-:W0:Y:S01]  /*0080*/  LDCU UR4, c[0x0][0x370] ;  /* 0x00006e00ff0477ac */ /* 0x000e220008000800 */
[----:B------:R-:W-:Y:S01]  /*0090*/  UISETP.GE.AND UP0, UPT, UR5, 0x1, UPT ;  /* 0x000000010500788c */ /* 0x000fe2000bf06270 */
[----:B------:R-:W1:Y:S01]  /*00a0*/  LDCU.64 UR8, c[0x0][0x358] ;  /* 0x00006b00ff0877ac */ /* 0x000e620008000a00 */
[----:B0-----:R-:W-:-:S07]  /*00b0*/  IMAD R3, R3, UR4, RZ ;  /* 0x0000000403037c24 */ /* 0x001fce000f8e02ff */
[----:B------:R-:W-:Y:S05]  /*00c0*/  BRA.U !UP0, `(.L_x_0) ;  /* 0x0000000d08347547 */ /* 0x000fea000b800000 */
.L_x_25:
[----:B------:R-:W0:Y:S01]  /*00d0*/  LDC.64 R8, c[0x0][0x390] ;  /* 0x0000e400ff087b82 */ /* 0x000e220000000a00 */
[----:B--2---:R-:W2:Y:S01]  /*00e0*/  LDCU.64 UR4, c[0x0][0x390] ;  /* 0x00007200ff0477ac */ /* 0x004ea20008000a00 */
[----:B------:R-:W3:Y:S01]  /*00f0*/  LDCU UR6, c[0x0][0x3a4] ;  /* 0x00007480ff0677ac */ /* 0x000ee20008000800 */
[----:B0-----:R-:W-:-:S05]  /*0100*/  IMAD.WIDE R8, R4, 0xc, R8 ;  /* 0x0000000c04087825 */ /* 0x001fca00078e0208 */
[----:B-1----:R0:W5:Y:S04]  /*0110*/  LDG.E R18, desc[UR8][R8.64] ;  /* 0x0000000808127981 */ /* 0x002168000c1e1900 */
[----:B------:R0:W5:Y:S01]  /*0120*/  LDG.E R19, desc[UR8][R8.64+0x4] ;  /* 0x0000040808137981 */ /* 0x000162000c1e1900 */
[----:B--2---:R-:W-:Y:S01]  /*0130*/  UIADD3 UR4, UP0, UPT, UR4, 0x4, URZ ;  /* 0x0000000404047890 */ /* 0x004fe2000ff1e0ff */
[----:B------:R-:W-:Y:S01]  /*0140*/  CS2R R16, SRZ ;  /* 0x0000000000107805 */ /* 0x000fe2000001ff00 */
[----:B---3--:R-:W-:Y:S02]  /*0150*/  UIADD3 UR6, UPT, UPT, -UR6, URZ, URZ ;  /* 0x000000ff06067290 */ /* 0x008fe4000fffe1ff */
[----:B------:R-:W-:Y:S02]  /*0160*/  UIADD3.X UR5, UPT, UPT, URZ, UR5, URZ, UP0, !UPT ;  /* 0x00000005ff057290 */ /* 0x000fe400087fe4ff */
[----:B------:R-:W-:-:S02]  /*0170*/  IMAD.U32 R14, RZ, RZ, UR4 ;  /* 0x00000004ff0e7e24 */ /* 0x000fc4000f8e00ff */
[----:B------:R-:W-:Y:S02]  /*0180*/  IMAD.U32 R20, RZ, RZ, UR6 ;  /* 0x00000006ff147e24 */ /* 0x000fe4000f8e00ff */
[----:B0-----:R-:W-:-:S07]  /*0190*/  MOV R15, UR5 ;  /* 0x00000005000f7c02 */ /* 0x001fce0008000f00 */
.L_x_20:
[----:B------:R-:W2:Y:S01]  /*01a0*/  LDG.E R25, desc[UR8][R14.64+-0x4] ;  /* 0xfffffc080e197981 */ /* 0x000ea2000c1e1900 */
[----:B------:R-:W-:Y:S01]  /*01b0*/  VIADD R20, R20, 0x1 ;  /* 0x0000000114147836 */ /* 0x000fe20000000000 */
[----:B------:R-:W-:Y:S01]  /*01c0*/  BSSY.RECONVERGENT B0, `(.L_x_1) ;  /* 0x0000009000007945 */ /* 0x000fe20003800200 */
[----:B------:R-:W-:-:S03]  /*01d0*/  MOV R0, 0x250 ;  /* 0x0000025000007802 */ /* 0x000fc60000000f00 */
[----:B------:R-:W-:Y:S01]  /*01e0*/  ISETP.NE.AND P2, PT, R20, RZ, PT ;  /* 0x000000ff1400720c */ /* 0x000fe20003f45270 */
[----:B--2--5:R-:W-:-:S04]  /*01f0*/  FADD R10, R18, -R25 ;  /* 0x80000019120a7221 */ /* 0x024fc80000000000 */
[----:B------:R-:W0:Y:S02]  /*0200*/  F2F.F64.F32 R6, R10 ;  /* 0x0000000a00067310 */ /* 0x000e240000201800 */
[----:B0-----:R-:W-:-:S10]  /*0210*/  DADD R12, -RZ, |R6| ;  /* 0x00000000ff0c7229 */ /* 0x001fd40000000506 */
[----:B------:R-:W-:Y:S01]  /*0220*/  IMAD.MOV.U32 R32, RZ, RZ, R12 ;  /* 0x000000ffff207224 */ /* 0x000fe200078e000c */
[----:B------:R-:W-:-:S07]  /*0230*/  MOV R5, R13 ;  /* 0x0000000d00057202 */ /* 0x000fce0000000f00 */
[----:B------:R-:W-:Y:S05]  /*0240*/  CALL.REL.NOINC `($_Z15interact_kernelP6float2S0_P6float3S2_fi$__internal_accurate_pow) ;  /* 0x0000001400a47944 */ /* 0x000fea0003c00000 */
[----:B------:R-:W-:Y:S05]  /*0250*/  BSYNC.RECONVERGENT B0 ;  /* 0x0000000000007941 */ /* 0x000fea0003800200 */
.L_x_1:
[----:B------:R-:W-:Y:S01]  /*0260*/  DADD R12, R6, 2 ;  /* 0x40000000060c7429 */ /* 0x000fe20000000000 */
[----:B------:R-:W-:Y:S01]  /*0270*/  FSETP.NEU.AND P0, PT, R10, RZ, PT ;  /* 0x000000ff0a00720b */ /* 0x000fe20003f0d000 */
[----:B------:R-:W-:Y:S08]  /*0280*/  BSSY.RECONVERGENT B0, `(.L_x_2) ;  /* 0x000000e000007945 */ /* 0x000ff00003800200 */
[----:B------:R-:W-:-:S02]  /*0290*/  LOP3.LUT R12, R13, 0x7ff00000, RZ, 0xc0, !PT ;  /* 0x7ff000000d0c7812 */ /* 0x000fc400078ec0ff */
[----:B------:R-:W-:Y:S02]  /*02a0*/  FSEL R13, R30, RZ, P0 ;  /* 0x000000ff1e0d7208 */ /* 0x000fe40000000000 */
[----:B------:R-:W-:Y:S02]  /*02b0*/  ISETP.NE.AND P1, PT, R12, 0x7ff00000, PT ;  /* 0x7ff000000c00780c */ /* 0x000fe40003f25270 */
[----:B------:R-:W-:-:S11]  /*02c0*/  FSEL R12, R5, RZ, P0 ;  /* 0x000000ff050c7208 */ /* 0x000fd60000000000 */
[----:B------:R-:W-:Y:S05]  /*02d0*/  @P1 BRA `(.L_x_3) ;  /* 0x0000000000201947 */ /* 0x000fea0003800000 */
[----:B------:R-:W-:-:S13]  /*02e0*/  FSETP.NAN.AND P0, PT, R10, R10, PT ;  /* 0x0000000a0a00720b */ /* 0x000fda0003f08000 */
[----:B------:R-:W-:Y:S05]  /*02f0*/  @P0 BRA `(.L_x_4) ;  /* 0x0000000000140947 */ /* 0x000fea0003800000 */
[----:B------:R-:W-:-:S14]  /*0300*/  DSETP.NEU.AND P0, PT, |R6|, +INF , PT ;  /* 0x7ff000000600742a */ /* 0x000fdc0003f0d200 */
[----:B------:R-:W-:Y:S05]  /*0310*/  @P0 BRA `(.L_x_3) ;  /* 0x0000000000100947 */ /* 0x000fea0003800000 */
[----:B------:R-:W-:Y:S02]  /*0320*/  IMAD.MOV.U32 R12, RZ, RZ, 0x0 ;  /* 0x00000000ff0c7424 */ /* 0x000fe400078e00ff */
[----:B------:R-:W-:Y:S01]  /*0330*/  IMAD.MOV.U32 R13, RZ, RZ, 0x7ff00000 ;  /* 0x7ff00000ff0d7424 */ /* 0x000fe200078e00ff */
[----:B------:R-:W-:Y:S06]  /*0340*/  BRA `(.L_x_3) ;  /* 0x0000000000047947 */ /* 0x000fec0003800000 */
.L_x_4:
[----:B------:R-:W-:-:S11]  /*0350*/  DADD R12, R6, 2 ;  /* 0x40000000060c7429 */ /* 0x000fd60000000000 */
.L_x_3:
[----:B------:R-:W-:Y:S05]  /*0360*/  BSYNC.RECONVERGENT B0 ;  /* 0x0000000000007941 */ /* 0x000fea0003800200 */
.L_x_2:
[----:B------:R-:W2:Y:S01]  /*0370*/  LDG.E R22, desc[UR8][R14.64] ;  /* 0x000000080e167981 */ /* 0x000ea2000c1e1900 */
[----:B------:R-:W-:Y:S01]  /*0380*/  FSETP.NEU.AND P0, PT, R10, 1, PT ;  /* 0x3f8000000a00780b */ /* 0x000fe20003f0d000 */
[----:B------:R-:W-:Y:S01]  /*0390*/  BSSY.RECONVERGENT B0, `(.L_x_5) ;  /* 0x000000a000007945 */ /* 0x000fe20003800200 */
[----:B------:R-:W-:Y:S02]  /*03a0*/  MOV R0, 0x430 ;  /* 0x0000043000007802 */ /* 0x000fe40000000f00 */
[----:B------:R-:W-:Y:S02]  /*03b0*/  FSEL R10, R12, RZ, P0 ;  /* 0x000000ff0c0a7208 */ /* 0x000fe40000000000 */
[----:B------:R-:W-:Y:S01]  /*03c0*/  FSEL R11, R13, 1.875, P0 ;  /* 0x3ff000000d0b7808 */ /* 0x000fe20000000000 */
[----:B--2---:R-:W-:-:S04]  /*03d0*/  FADD R2, R19, -R22 ;  /* 0x8000001613027221 */ /* 0x004fc80000000000 */
[----:B------:R-:W0:Y:S02]  /*03e0*/  F2F.F64.F32 R6, R2 ;  /* 0x0000000200067310 */ /* 0x000e240000201800 */
[----:B0-----:R-:W-:-:S10]  /*03f0*/  DADD R26, -RZ, |R6| ;  /* 0x00000000ff1a7229 */ /* 0x001fd40000000506 */
[----:B------:R-:W-:Y:S01]  /*0400*/  MOV R32, R26 ;  /* 0x0000001a00207202 */ /* 0x000fe20000000f00 */
[----:B------:R-:W-:-:S07]  /*0410*/  IMAD.MOV.U32 R5, RZ, RZ, R27 ;  /* 0x000000ffff057224 */ /* 0x000fce00078e001b */
[----:B------:R-:W-:Y:S05]  /*0420*/  CALL.REL.NOINC `($_Z15interact_kernelP6float2S0_P6float3S2_fi$__internal_accurate_pow) ;  /* 0x00000014002c7944 */ /* 0x000fea0003c00000 */
[----:B------:R-:W-:Y:S05]  /*0430*/  BSYNC.RECONVERGENT B0 ;  /* 0x0000000000007941 */ /* 0x000fea0003800200 */
.L_x_5:
        /* <DEDUP_REMOVED lines=12> */
[----:B------:R-:W-:Y:S01]  /*0500*/  IMAD.MOV.U32 R12, RZ, RZ, 0x0 ;  /* 0x00000000ff0c7424 */ /* 0x000fe200078e00ff */
[----:B------:R-:W-:Y:S01]  /*0510*/  MOV R13, 0x7ff00000 ;  /* 0x7ff00000000d7802 */ /* 0x000fe20000000f00 */
[----:B------:R-:W-:Y:S06]  /*0520*/  BRA `(.L_x_7) ;  /* 0x0000000000047947 */ /* 0x000fec0003800000 */
.L_x_8:
[----:B------:R-:W-:-:S11]  /*0530*/  DADD R12, R6, 2 ;  /* 0x40000000060c7429 */ /* 0x000fd60000000000 */
.L_x_7:
[----:B------:R-:W-:Y:S05]  /*0540*/  BSYNC.RECONVERGENT B0 ;  /* 0x0000000000007941 */ /* 0x000fea0003800200 */
.L_x_6:
[----:B------:R-:W-:Y:S01]  /*0550*/  FSETP.NEU.AND P0, PT, R2, 1, PT ;  /* 0x3f8000000200780b */ /* 0x000fe20003f0d000 */
[----:B------:R-:W-:Y:S03]  /*0560*/  BSSY.RECONVERGENT B0, `(.L_x_9) ;  /* 0x0000049000007945 */ /* 0x000fe60003800200 */
[----:B------:R-:W-:Y:S02]  /*0570*/  FSEL R6, R12, RZ, P0 ;  /* 0x000000ff0c067208 */ /* 0x000fe40000000000 */
[----:B------:R-:W-:-:S06]  /*0580*/  FSEL R7, R13, 1.875, P0 ;  /* 0x3ff000000d077808 */ /* 0x000fcc0000000000 */
[----:B------:R-:W-:-:S06]  /*0590*/  DADD R10, R10, R6 ;  /* 0x000000000a0a7229 */ /* 0x000fcc0000000006 */
[----:B------:R-:W0:Y:S02]  /*05a0*/  F2F.F32.F64 R24, R10 ;  /* 0x0000000a00187310 */ /* 0x000e240000301000 */
[----:B0-----:R-:W-:-:S13]  /*05b0*/  FSETP.GT.AND P0, PT, R24, RZ, PT ;  /* 0x000000ff1800720b */ /* 0x001fda0003f04000 */
[----:B------:R-:W-:Y:S05]  /*05c0*/  @!P0 BRA `(.L_x_10) ;  /* 0x0000000400088947 */ /* 0x000fea0003800000 */
[----:B------:R-:W2:Y:S04]  /*05d0*/  LDG.E R2, desc[UR8][R8.64+0x8] ;  /* 0x0000080808027981 */ /* 0x000ea8000c1e1900 */
[----:B------:R-:W2:Y:S01]  /*05e0*/  LDG.E R5, desc[UR8][R14.64+0x4] ;  /* 0x000004080e057981 */ /* 0x000ea2000c1e1900 */
[----:B------:R-:W-:Y:S01]  /*05f0*/  FADD R11, R24, 1 ;  /* 0x3f800000180b7421 */ /* 0x000fe20000000000 */
[----:B------:R-:W-:Y:S03]  /*0600*/  BSSY.RECONVERGENT B1, `(.L_x_11) ;  /* 0x000000e000017945 */ /* 0x000fe60003800200 */
[----:B------:R-:W0:Y:S02]  /*0610*/  MUFU.RCP R0, R11 ;  /* 0x0000000b00007308 */ /* 0x000e240000001000 */
[----:B0-----:R-:W-:-:S04]  /*0620*/  FFMA R7, -R11, R0, 1 ;  /* 0x3f8000000b077423 */ /* 0x001fc80000000100 */
[----:B------:R-:W-:Y:S01]  /*0630*/  FFMA R7, R0, R7, R0 ;  /* 0x0000000700077223 */ /* 0x000fe20000000000 */
[----:B--2---:R-:W-:-:S04]  /*0640*/  FMUL R2, R2, R5 ;  /* 0x0000000502027220 */ /* 0x004fc80000400000 */
[----:B------:R-:W0:Y:S01]  /*0650*/  FCHK P0, R2, R11 ;  /* 0x0000000b02007302 */ /* 0x000e220000000000 */
[----:B------:R-:W-:-:S04]  /*0660*/  FFMA R0, R2, R7, RZ ;  /* 0x0000000702007223 */ /* 0x000fc800000000ff */
[----:B------:R-:W-:-:S04]  /*0670*/  FFMA R23, -R11, R0, R2 ;  /* 0x000000000b177223 */ /* 0x000fc80000000102 */
[----:B------:R-:W-:Y:S01]  /*0680*/  FFMA R23, R7, R23, R0 ;  /* 0x0000001707177223 */ /* 0x000fe20000000000 */
[----:B0-----:R-:W-:Y:S06]  /*0690*/  @!P0 BRA `(.L_x_12) ;  /* 0x0000000000108947 */ /* 0x001fec0003800000 */
[----:B------:R-:W-:Y:S01]  /*06a0*/  IMAD.MOV.U32 R0, RZ, RZ, R11 ;  /* 0x000000ffff007224 */ /* 0x000fe200078e000b */
[----:B------:R-:W-:-:S07]  /*06b0*/  MOV R6, 0x6d0 ;  /* 0x000006d000067802 */ /* 0x000fce0000000f00 */
[----:B------:R-:W-:Y:S05]  /*06c0*/  CALL.REL.NOINC `($__internal_1_$__cuda_sm3x_div_rn_noftz_f32_slowpath) ;  /* 0x0000000800e87944 */ /* 0x000fea0003c00000 */
[----:B------:R-:W-:-:S07]  /*06d0*/  IMAD.MOV.U32 R23, RZ, RZ, R0 ;  /* 0x000000ffff177224 */ /* 0x000fce00078e0000 */
.L_x_12:
[----:B------:R-:W-:Y:S05]  /*06e0*/  BSYNC.RECONVERGENT B1 ;  /* 0x0000000000017941 */ /* 0x000fea0003800200 */
.L_x_11:
[----:B------:R-:W-:Y:S01]  /*06f0*/  IADD3 R0, PT, PT, R24, -0xd000000, RZ ;  /* 0xf300000018007810 */ /* 0x000fe20007ffe0ff */
[----:B------:R0:W1:Y:S01]  /*0700*/  MUFU.RSQ R7, R24 ;  /* 0x0000001800077308 */ /* 0x0000620000001400 */
[----:B------:R-:W-:Y:S01]  /*0710*/  FADD R2, -R18, R25 ;  /* 0x0000001912027221 */ /* 0x000fe20000000100 */
[----:B------:R-:W-:Y:S01]  /*0720*/  BSSY.RECONVERGENT B1, `(.L_x_13) ;  /* 0x000000c000017945 */ /* 0x000fe20003800200 */
[----:B------:R-:W-:Y:S02]  /*0730*/  ISETP.GT.U32.AND P0, PT, R0, 0x727fffff, PT ;  /* 0x727fffff0000780c */ /* 0x000fe40003f04070 */
[----:B------:R-:W-:-:S11]  /*0740*/  FMUL R2, R2, R23 ;  /* 0x0000001702027220 */ /* 0x000fd60000400000 */
[----:B0-----:R-:W-:Y:S05]  /*0750*/  @!P0 BRA `(.L_x_14) ;  /* 0x0000000000108947 */ /* 0x001fea0003800000 */
[----:B------:R-:W-:-:S07]  /*0760*/  MOV R11, 0x780 ;  /* 0x00000780000b7802 */ /* 0x000fce0000000f00 */
[----:B-1----:R-:W-:Y:S05]  /*0770*/  CALL.REL.NOINC `($__internal_0_$__cuda_sm20_sqrt_rn_f32_slowpath) ;  /* 0x0000000800647944 */ /* 0x002fea0003c00000 */
[----:B------:R-:W-:Y:S01]  /*0780*/  IMAD.MOV.U32 R24, RZ, RZ, R0 ;  /* 0x000000ffff187224 */ /* 0x000fe200078e0000 */
[----:B------:R-:W-:Y:S06]  /*0790*/  BRA `(.L_x_15) ;  /* 0x0000000000107947 */ /* 0x000fec0003800000 */
.L_x_14:
[----:B-1----:R-:W-:Y:S01]  /*07a0*/  FMUL.FTZ R5, R24, R7 ;  /* 0x0000000718057220 */ /* 0x002fe20000410000 */
[----:B------:R-:W-:-:S03]  /*07b0*/  FMUL.FTZ R0, R7, 0.5 ;  /* 0x3f00000007007820 */ /* 0x000fc60000410000 */
[----:B------:R-:W-:-:S04]  /*07c0*/  FFMA R24, -R5, R5, R24 ;  /* 0x0000000505187223 */ /* 0x000fc80000000118 */
[----:B------:R-:W-:-:S07]  /*07d0*/  FFMA R24, R24, R0, R5 ;  /* 0x0000000018187223 */ /* 0x000fce0000000005 */
.L_x_15:
[----:B------:R-:W-:Y:S05]  /*07e0*/  BSYNC.RECONVERGENT B1 ;  /* 0x0000000000017941 */ /* 0x000fea0003800200 */
.L_x_13:
[----:B------:R-:W0:Y:S01]  /*07f0*/  MUFU.RCP R5, R24 ;  /* 0x0000001800057308 */ /* 0x000e220000001000 */
[----:B------:R-:W-:Y:S07]  /*0800*/  BSSY.RECONVERGENT B1, `(.L_x_16) ;  /* 0x000000c000017945 */ /* 0x000fee0003800200 */
[----:B------:R-:W1:Y:S01]  /*0810*/  FCHK P0, R2, R24 ;  /* 0x0000001802007302 */ /* 0x000e620000000000 */
[----:B0-----:R-:W-:-:S04]  /*0820*/  FFMA R0, R5, -R24, 1 ;  /* 0x3f80000005007423 */ /* 0x001fc80000000818 */
[----:B------:R-:W-:-:S04]  /*0830*/  FFMA R5, R5, R0, R5 ;  /* 0x0000000005057223 */ /* 0x000fc80000000005 */
[----:B------:R-:W-:-:S04]  /*0840*/  FFMA R7, R2, R5, RZ ;  /* 0x0000000502077223 */ /* 0x000fc800000000ff */
[----:B------:R-:W-:-:S04]  /*0850*/  FFMA R0, R7, -R24, R2 ;  /* 0x8000001807007223 */ /* 0x000fc80000000002 */
[----:B------:R-:W-:Y:S01]  /*0860*/  FFMA R5, R5, R0, R7 ;  /* 0x0000000005057223 */ /* 0x000fe20000000007 */
[----:B-1----:R-:W-:Y:S06]  /*0870*/  @!P0 BRA `(.L_x_17) ;  /* 0x0000000000108947 */ /* 0x002fec0003800000 */
[----:B------:R-:W-:Y:S01]  /*0880*/  IMAD.MOV.U32 R0, RZ, RZ, R24 ;  /* 0x000000ffff007224 */ /* 0x000fe200078e0018 */
[----:B------:R-:W-:-:S07]  /*0890*/  MOV R6, 0x8b0 ;  /* 0x000008b000067802 */ /* 0x000fce0000000f00 */
[----:B------:R-:W-:Y:S05]  /*08a0*/  CALL.REL.NOINC `($__internal_1_$__cuda_sm3x_div_rn_noftz_f32_slowpath) ;  /* 0x0000000800707944 */ /* 0x000fea0003c00000 */
[----:B------:R-:W-:-:S07]  /*08b0*/  MOV R5, R0 ;  /* 0x0000000000057202 */ /* 0x000fce0000000f00 */
.L_x_17:
[----:B------:R-:W-:Y:S05]  /*08c0*/  BSYNC.RECONVERGENT B1 ;  /* 0x0000000000017941 */ /* 0x000fea0003800200 */
.L_x_16:
[----:B------:R-:W0:Y:S01]  /*08d0*/  MUFU.RCP R7, R24 ;  /* 0x0000001800077308 */ /* 0x000e220000001000 */
[----:B------:R-:W-:Y:S01]  /*08e0*/  FADD R22, -R19, R22 ;  /* 0x0000001613167221 */ /* 0x000fe20000000100 */
[----:B------:R-:W-:Y:S01]  /*08f0*/  BSSY.RECONVERGENT B1, `(.L_x_18) ;  /* 0x000000e000017945 */ /* 0x000fe20003800200 */
[----:B------:R-:W-:Y:S02]  /*0900*/  FADD R16, R16, R5 ;  /* 0x0000000510107221 */ /* 0x000fe40000000000 */
[----:B------:R-:W-:-:S04]  /*0910*/  FMUL R22, R22, R23 ;  /* 0x0000001716167220 */ /* 0x000fc80000400000 */
        /* <DEDUP_REMOVED lines=8> */
[----:B------:R-:W-:Y:S01]  /*09a0*/  MOV R6, 0x9d0 ;  /* 0x000009d000067802 */ /* 0x000fe20000000f00 */
[----:B------:R-:W-:-:S07]  /*09b0*/  IMAD.MOV.U32 R0, RZ, RZ, R24 ;  /* 0x000000ffff007224 */ /* 0x000fce00078e0018 */
[----:B------:R-:W-:Y:S05]  /*09c0*/  CALL.REL.NOINC `($__internal_1_$__cuda_sm3x_div_rn_noftz_f32_slowpath) ;  /* 0x0000000800287944 */ /* 0x000fea0003c00000 */
.L_x_19:
[----:B------:R-:W-:Y:S05]  /*09d0*/  BSYNC.RECONVERGENT B1 ;  /* 0x0000000000017941 */ /* 0x000fea0003800200 */
.L_x_18:
[----:B------:R-:W-:-:S07]  /*09e0*/  FADD R17, R17, R0 ;  /* 0x0000000011117221 */ /* 0x000fce0000000000 */
.L_x_10:
[----:B------:R-:W-:Y:S05]  /*09f0*/  BSYNC.RECONVERGENT B0 ;  /* 0x0000000000007941 */ /* 0x000fea0003800200 */
.L_x_9:
[----:B------:R-:W-:-:S04]  /*0a00*/  IADD3 R14, P0, PT, R14, 0xc, RZ ;  /* 0x0000000c0e0e7810 */ /* 0x000fc80007f1e0ff */
[----:B------:R-:W-:Y:S01]  /*0a10*/  IADD3.X R15, PT, PT, RZ, R15, RZ, P0, !PT ;  /* 0x0000000fff0f7210 */ /* 0x000fe200007fe4ff */
[----:B------:R-:W-:Y:S08]  /*0a20*/  @P2 BRA `(.L_x_20) ;  /* 0xfffffff400dc2947 */ /* 0x000ff0000383ffff */
[----:B------:R-:W2:Y:S01]  /*0a30*/  LDG.E R7, desc[UR8][R8.64+0x8] ;  /* 0x0000080808077981 */ /* 0x000ea2000c1e1900 */
[----:B------:R-:W0:Y:S01]  /*0a40*/  LDC.64 R14, c[0x0][0x380] ;  /* 0x0000e000ff0e7b82 */ /* 0x000e220000000a00 */
[----:B------:R-:W1:Y:S01]  /*0a50*/  LDCU UR4, c[0x0][0x3a0] ;  /* 0x00007400ff0477ac */ /* 0x000e620008000800 */
[----:B0-----:R-:W-:-:S06]  /*0a60*/  IMAD.WIDE R14, R4, 0x8, R14 ;  /* 0x00000008040e7825 */ /* 0x001fcc00078e020e */
[----:B------:R-:W5:Y:S01]  /*0a70*/  LDG.E.64 R14, desc[UR8][R14.64] ;  /* 0x000000080e0e7981 */ /* 0x000f62000c1e1b00 */
[----:B-1----:R-:W-:Y:S01]  /*0a80*/  FMUL R2, R16, UR4 ;  /* 0x0000000410027c20 */ /* 0x002fe20008400000 */
[----:B------:R-:W-:Y:S01]  /*0a90*/  BSSY.RECONVERGENT B0, `(.L_x_21) ;  /* 0x000000c000007945 */ /* 0x000fe20003800200 */
[----:B--2---:R-:W0:Y:S08]  /*0aa0*/  MUFU.RCP R0, R7 ;  /* 0x0000000700007308 */ /* 0x004e300000001000 */
[----:B------:R-:W1:Y:S01]  /*0ab0*/  FCHK P0, R2, R7 ;  /* 0x0000000702007302 */ /* 0x000e620000000000 */
[----:B0-----:R-:W-:-:S04]  /*0ac0*/  FFMA R5, -R7, R0, 1 ;  /* 0x3f80000007057423 */ /* 0x001fc80000000100 */
[----:B------:R-:W-:-:S04]  /*0ad0*/  FFMA R5, R0, R5, R0 ;  /* 0x0000000500057223 */ /* 0x000fc80000000000 */
[----:B------:R-:W-:-:S04]  /*0ae0*/  FFMA R0, R2, R5, RZ ;  /* 0x0000000502007223 */ /* 0x000fc800000000ff */
[----:B------:R-:W-:-:S04]  /*0af0*/  FFMA R6, -R7, R0, R2 ;  /* 0x0000000007067223 */ /* 0x000fc80000000102 */
[----:B------:R-:W-:Y:S01]  /*0b00*/  FFMA R0, R5, R6, R0 ;  /* 0x0000000605007223 */ /* 0x000fe20000000000 */
[----:B-1----:R-:W-:Y:S06]  /*0b10*/  @!P0 BRA `(.L_x_22) ;  /* 0x00000000000c8947 */ /* 0x002fec0003800000 */
[----:B------:R-:W-:Y:S01]  /*0b20*/  IMAD.MOV.U32 R0, RZ, RZ, R7 ;  /* 0x000000ffff007224 */ /* 0x000fe200078e0007 */
[----:B------:R-:W-:-:S07]  /*0b30*/  MOV R6, 0xb50 ;  /* 0x00000b5000067802 */ /* 0x000fce0000000f00 */
[----:B-----5:R-:W-:Y:S05]  /*0b40*/  CALL.REL.NOINC `($__internal_1_$__cuda_sm3x_div_rn_noftz_f32_slowpath) ;  /* 0x0000000400c87944 */ /* 0x020fea0003c00000 */
.L_x_22:
[----:B------:R-:W-:Y:S05]  /*0b50*/  BSYNC.RECONVERGENT B0 ;  /* 0x0000000000007941 */ /* 0x000fea0003800200 */
.L_x_21:
[----:B------:R-:W0:Y:S01]  /*0b60*/  LDC.64 R18, c[0x0][0x388] ;  /* 0x0000e200ff127b82 */ /* 0x000e220000000a00 */
[----:B-----5:R-:W-:Y:S01]  /*0b70*/  FADD R14, R14, R0 ;  /* 0x000000000e0e7221 */ /* 0x020fe20000000000 */
[----:B------:R-:W1:Y:S01]  /*0b80*/  LDCU UR4, c[0x0][0x3a0] ;  /* 0x00007400ff0477ac */ /* 0x000e620008000800 */
[----:B0-----:R-:W-:-:S05]  /*0b90*/  IMAD.WIDE R18, R4, 0x8, R18 ;  /* 0x0000000804127825 */ /* 0x001fca00078e0212 */
[----:B------:R0:W-:Y:S04]  /*0ba0*/  STG.E desc[UR8][R18.64], R14 ;  /* 0x0000000e12007986 */ /* 0x0001e8000c101908 */
[----:B------:R-:W2:Y:S01]  /*0bb0*/  LDG.E R7, desc[UR8][R8.64+0x8] ;  /* 0x0000080808077981 */ /* 0x000ea2000c1e1900 */
[----:B-1----:R-:W-:Y:S01]  /*0bc0*/  FMUL R2, R17, UR4 ;  /* 0x0000000411027c20 */ /* 0x002fe20008400000 */
[----:B------:R-:W-:Y:S01]  /*0bd0*/  BSSY.RECONVERGENT B0, `(.L_x_23) ;  /* 0x000000c000007945 */ /* 0x000fe20003800200 */
[----:B--2---:R-:W1:Y:S08]  /*0be0*/  MUFU.RCP R0, R7 ;  /* 0x0000000700007308 */ /* 0x004e700000001000 */
[----:B------:R-:W2:Y:S01]  /*0bf0*/  FCHK P0, R2, R7 ;  /* 0x0000000702007302 */ /* 0x000ea20000000000 */
[----:B-1----:R-:W-:-:S04]  /*0c00*/  FFMA R5, -R7, R0, 1 ;  /* 0x3f80000007057423 */ /* 0x002fc80000000100 */
[----:B------:R-:W-:-:S04]  /*0c10*/  FFMA R5, R0, R5, R0 ;  /* 0x0000000500057223 */ /* 0x000fc80000000000 */
[----:B------:R-:W-:-:S04]  /*0c20*/  FFMA R0, R2, R5, RZ ;  /* 0x0000000502007223 */ /* 0x000fc800000000ff */
[----:B------:R-:W-:-:S04]  /*0c30*/  FFMA R6, -R7, R0, R2 ;  /* 0x0000000007067223 */ /* 0x000fc80000000102 */
[----:B------:R-:W-:Y:S01]  /*0c40*/  FFMA R0, R5, R6, R0 ;  /* 0x0000000605007223 */ /* 0x000fe20000000000 */
[----:B0-2---:R-:W-:Y:S06]  /*0c50*/  @!P0 BRA `(.L_x_24) ;  /* 0x00000000000c8947 */ /* 0x005fec0003800000 */
[----:B------:R-:W-:Y:S01]  /*0c60*/  IMAD.MOV.U32 R0, RZ, RZ, R7 ;  /* 0x000000ffff007224 */ /* 0x000fe200078e0007 */
[----:B------:R-:W-:-:S07]  /*0c70*/  MOV R6, 0xc90 ;  /* 0x00000c9000067802 */ /* 0x000fce0000000f00 */
[----:B------:R-:W-:Y:S05]  /*0c80*/  CALL.REL.NOINC `($__internal_1_$__cuda_sm3x_div_rn_noftz_f32_slowpath) ;  /* 0x0000000400787944 */ /* 0x000fea0003c00000 */
.L_x_24:
[----:B------:R-:W-:Y:S05]  /*0c90*/  BSYNC.RECONVERGENT B0 ;  /* 0x0000000000007941 */ /* 0x000fea0003800200 */
.L_x_23:
[----:B------:R-:W-:Y:S01]  /*0ca0*/  FADD R15, R15, R0 ;  /* 0x000000000f0f7221 */ /* 0x000fe20000000000 */
[----:B------:R-:W0:Y:S01]  /*0cb0*/  LDC.64 R6, c[0x0][0x398] ;  /* 0x0000e600ff067b82 */ /* 0x000e220000000a00 */
[----:B------:R-:W1:Y:S03]  /*0cc0*/  LDCU.64 UR4, c[0x0][0x3a0] ;  /* 0x00007400ff0477ac */ /* 0x000e660008000a00 */
[----:B------:R2:W-:Y:S04]  /*0cd0*/  STG.E desc[UR8][R18.64+0x4], R15 ;  /* 0x0000040f12007986 */ /* 0x0005e8000c101908 */
[----:B------:R-:W1:Y:S01]  /*0ce0*/  LDG.E R5, desc[UR8][R8.64] ;  /* 0x0000000808057981 */ /* 0x000e62000c1e1900 */
[----:B0-----:R-:W-:-:S04]  /*0cf0*/  IMAD.WIDE R6, R4, 0xc, R6 ;  /* 0x0000000c04067825 */ /* 0x001fc800078e0206 */
[----:B-1----:R-:W-:-:S05]  /*0d00*/  FFMA R5, R14, UR4, R5 ;  /* 0x000000040e057c23 */ /* 0x002fca0008000005 */
[----:B------:R2:W-:Y:S04]  /*0d10*/  STG.E desc[UR8][R6.64], R5 ;  /* 0x0000000506007986 */ /* 0x0005e8000c101908 */
[----:B------:R-:W3:Y:S04]  /*0d20*/  LDG.E R0, desc[UR8][R8.64+0x4] ;  /* 0x0000040808007981 */ /* 0x000ee8000c1e1900 */
[----:B------:R-:W3:Y:S01]  /*0d30*/  LDG.E R11, desc[UR8][R18.64+0x4] ;  /* 0x00000408120b7981 */ /* 0x000ee2000c1e1900 */
[----:B------:R-:W-:-:S04]  /*0d40*/  IADD3 R4, PT, PT, R3, R4, RZ ;  /* 0x0000000403047210 */ /* 0x000fc80007ffe0ff */
[----:B------:R-:W-:Y:S01]  /*0d50*/  ISETP.GE.AND P0, PT, R4, UR5, PT ;  /* 0x0000000504007c0c */ /* 0x000fe2000bf06270 */
[----:B---3--:R-:W-:-:S05]  /*0d60*/  FFMA R11, R11, UR4, R0 ;  /* 0x000000040b0b7c23 */ /* 0x008fca0008000000 */
[----:B------:R2:W-:Y:S07]  /*0d70*/  STG.E desc[UR8][R6.64+0x4], R11 ;  /* 0x0000040b06007986 */ /* 0x0005ee000c101908 */
[----:B------:R-:W-:Y:S05]  /*0d80*/  @!P0 BRA `(.L_x_25) ;  /* 0xfffffff000d08947 */ /* 0x000fea000383ffff */
[----:B------:R-:W-:Y:S05]  /*0d90*/  EXIT ;  /* 0x000000000000794d */ /* 0x000fea0003800000 */
.L_x_0:
[----:B------:R-:W0:Y:S01]  /*0da0*/  LDC.64 R8, c[0x0][0x390] ;  /* 0x0000e400ff087b82 */ /* 0x000e220000000a00 */
[----:B------:R-:W2:Y:S01]  /*0db0*/  LDCU UR4, c[0x0][0x3a0] ;  /* 0x00007400ff0477ac */ /* 0x000ea20008000800 */
[----:B------:R-:W3:Y:S06]  /*0dc0*/  LDCU.64 UR6, c[0x0][0x3a0] ;  /* 0x00007400ff0677ac */ /* 0x000eec0008000a00 */
[----:B------:R-:W4:Y:S08]  /*0dd0*/  LDC.64 R22, c[0x0][0x380] ;  /* 0x0000e000ff167b82 */ /* 0x000f300000000a00 */
[----:B------:R-:W0:Y:S01]  /*0de0*/  LDC.64 R14, c[0x0][0x388] ;  /* 0x0000e200ff0e7b82 */ /* 0x000e220000000a00 */
[----:B--2---:R-:W-:-:S07]  /*0df0*/  FMUL R2, RZ, UR4 ;  /* 0x00000004ff027c20 */ /* 0x004fce0008400000 */
[----:B---3--:R-:W2:Y:S02]  /*0e00*/  LDC.64 R16, c[0x0][0x398] ;  /* 0x0000e600ff107b82 */ /* 0x008ea40000000a00 */
.L_x_30:
[----:B0-----:R-:W-:-:S05]  /*0e10*/  IMAD.WIDE R26, R4, 0xc, R8 ;  /* 0x0000000c041a7825 */ /* 0x001fca00078e0208 */
[----:B-1-3--:R-:W3:Y:S01]  /*0e20*/  LDG.E R7, desc[UR8][R26.64+0x8] ;  /* 0x000008081a077981 */ /* 0x00aee2000c1e1900 */
[----:B----4-:R-:W-:-:S06]  /*0e30*/  IMAD.WIDE R18, R4, 0x8, R22 ;  /* 0x0000000804127825 */ /* 0x010fcc00078e0216 */
[----:B------:R-:W5:Y:S01]  /*0e40*/  LDG.E.64 R18, desc[UR8][R18.64] ;  /* 0x0000000812127981 */ /* 0x000f62000c1e1b00 */
[----:B------:R-:W-:Y:S01]  /*0e50*/  BSSY.RECONVERGENT B0, `(.L_x_26) ;  /* 0x000000c000007945 */ /* 0x000fe20003800200 */
[----:B---3--:R-:W0:Y:S08]  /*0e60*/  MUFU.RCP R0, R7 ;  /* 0x0000000700007308 */ /* 0x008e300000001000 */
        /* <DEDUP_REMOVED lines=9> */
[----:B--2--5:R-:W-:Y:S05]  /*0f00*/  CALL.REL.NOINC `($__internal_1_$__cuda_sm3x_div_rn_noftz_f32_slowpath) ;  /* 0x0000000000d87944 */ /* 0x024fea0003c00000 */
.L_x_27:
[----:B------:R-:W-:Y:S05]  /*0f10*/  BSYNC.RECONVERGENT B0 ;  /* 0x0000000000007941 */ /* 0x000fea0003800200 */
.L_x_26:
[----:B-----5:R-:W-:Y:S01]  /*0f20*/  FADD R18, R18, R0 ;  /* 0x0000000012127221 */ /* 0x020fe20000000000 */
[----:B------:R-:W-:-:S05]  /*0f30*/  IMAD.WIDE R24, R4, 0x8, R14 ;  /* 0x0000000804187825 */ /* 0x000fca00078e020e */
[----:B------:R0:W-:Y:S04]  /*0f40*/  STG.E desc[UR8][R24.64], R18 ;  /* 0x0000001218007986 */ /* 0x0001e8000c101908 */
[----:B------:R-:W3:Y:S01]  /*0f50*/  LDG.E R7, desc[UR8][R26.64+0x8] ;  /* 0x000008081a077981 */ /* 0x000ee2000c1e1900 */
[----:B------:R-:W-:Y:S01]  /*0f60*/  BSSY.RECONVERGENT B0, `(.L_x_28) ;  /* 0x000000c000007945 */ /* 0x000fe20003800200 */
[----:B---3--:R-:W1:Y:S08]  /*0f70*/  MUFU.RCP R0, R7 ;  /* 0x0000000700007308 */ /* 0x008e700000001000 */
[----:B------:R-:W3:Y:S01]  /*0f80*/  FCHK P0, R2, R7 ;  /* 0x0000000702007302 */ /* 0x000ee20000000000 */
[----:B-1----:R-:W-:-:S04]  /*0f90*/  FFMA R5, -R7, R0, 1 ;  /* 0x3f80000007057423 */ /* 0x002fc80000000100 */
[----:B------:R-:W-:-:S04]  /*0fa0*/  FFMA R5, R0, R5, R0 ;  /* 0x0000000500057223 */ /* 0x000fc80000000000 */
[----:B------:R-:W-:-:S04]  /*0fb0*/  FFMA R0, R2, R5, RZ ;  /* 0x0000000502007223 */ /* 0x000fc800000000ff */
[----:B------:R-:W-:-:S04]  /*0fc0*/  FFMA R6, -R7, R0, R2 ;  /* 0x0000000007067223 */ /* 0x000fc80000000102 */
[----:B------:R-:W-:Y:S01]  /*0fd0*/  FFMA R0, R5, R6, R0 ;  /* 0x0000000605007223 */ /* 0x000fe20000000000 */
[----:B0--3--:R-:W-:Y:S06]  /*0fe0*/  @!P0 BRA `(.L_x_29) ;  /* 0x00000000000c8947 */ /* 0x009fec0003800000 */
[----:B------:R-:W-:Y:S01]  /*0ff0*/  IMAD.MOV.U32 R0, RZ, RZ, R7 ;  /* 0x000000ffff007224 */ /* 0x000fe200078e0007 */
[----:B------:R-:W-:-:S07]  /*1000*/  MOV R6, 0x1020 ;  /* 0x0000102000067802 */ /* 0x000fce0000000f00 */
[----:B--2---:R-:W-:Y:S05]  /*1010*/  CALL.REL.NOINC `($__internal_1_$__cuda_sm3x_div_rn_noftz_f32_slowpath) ;  /* 0x0000000000947944 */ /* 0x004fea0003c00000 */
.L_x_29:
[----:B------:R-:W-:Y:S05]  /*1020*/  BSYNC.RECONVERGENT B0 ;  /* 0x0000000000007941 */ /* 0x000fea0003800200 */
.L_x_28:
[----:B------:R-:W-:-:S05]  /*1030*/  FADD R19, R19, R0 ;  /* 0x0000000013137221 */ /* 0x000fca0000000000 */
[----:B------:R3:W-:Y:S04]  /*1040*/  STG.E desc[UR8][R24.64+0x4], R19 ;  /* 0x0000041318007986 */ /* 0x0007e8000c101908 */
[----:B------:R-:W4:Y:S01]  /*1050*/  LDG.E R5, desc[UR8][R26.64] ;  /* 0x000000081a057981 */ /* 0x000f22000c1e1900 */
[----:B--2---:R-:W-:-:S04]  /*1060*/  IMAD.WIDE R6, R4, 0xc, R16 ;  /* 0x0000000c04067825 */ /* 0x004fc800078e0210 */
[----:B----4-:R-:W-:-:S05]  /*1070*/  FFMA R5, R18, UR6, R5 ;  /* 0x0000000612057c23 */ /* 0x010fca0008000005 */
[----:B------:R3:W-:Y:S04]  /*1080*/  STG.E desc[UR8][R6.64], R5 ;  /* 0x0000000506007986 */ /* 0x0007e8000c101908 */
[----:B------:R-:W2:Y:S04]  /*1090*/  LDG.E R0, desc[UR8][R26.64+0x4] ;  /* 0x000004081a007981 */ /* 0x000ea8000c1e1900 */
[----:B------:R-:W2:Y:S01]  /*10a0*/  LDG.E R11, desc[UR8][R24.64+0x4] ;  /* 0x00000408180b7981 */ /* 0x000ea2000c1e1900 */
[----:B------:R-:W-:-:S04]  /*10b0*/  IADD3 R4, PT, PT, R3, R4, RZ ;  /* 0x0000000403047210 */ /* 0x000fc80007ffe0ff */
[----:B------:R-:W-:Y:S01]  /*10c0*/  ISETP.GE.AND P0, PT, R4, UR7, PT ;  /* 0x0000000704007c0c */ /* 0x000fe2000bf06270 */
[----:B--2---:R-:W-:-:S05]  /*10d0*/  FFMA R11, R11, UR6, R0 ;  /* 0x000000060b0b7c23 */ /* 0x004fca0008000000 */
[----:B------:R3:W-:Y:S07]  /*10e0*/  STG.E desc[UR8][R6.64+0x4], R11 ;  /* 0x0000040b06007986 */ /* 0x0007ee000c101908 */
[----:B------:R-:W-:Y:S05]  /*10f0*/  @!P0 BRA `(.L_x_30) ;  /* 0xfffffffc00448947 */ /* 0x000fea000383ffff */
[----:B------:R-:W-:Y:S05]  /*1100*/  EXIT ;  /* 0x000000000000794d */ /* 0x000fea0003800000 */
        .weak           $__internal_0_$__cuda_sm20_sqrt_rn_f32_slowpath
        .type           $__internal_0_$__cuda_sm20_sqrt_rn_f32_slowpath,@function
        .size           $__internal_0_$__cuda_sm20_sqrt_rn_f32_slowpath,($__internal_1_$__cuda_sm3x_div_rn_noftz_f32_slowpath - $__internal_0_$__cuda_sm20_sqrt_rn_f32_slowpath)
$__internal_0_$__cuda_sm20_sqrt_rn_f32_slowpath:
[----:B------:R-:W-:-:S13]  /*1110*/  LOP3.LUT P0, RZ, R24, 0x7fffffff, RZ, 0xc0, !PT ;  /* 0x7fffffff18ff7812 */ /* 0x000fda000780c0ff */
[----:B------:R-:W-:Y:S01]  /*1120*/  @!P0 IMAD.MOV.U32 R0, RZ, RZ, R24 ;  /* 0x000000ffff008224 */ /* 0x000fe200078e0018 */
[----:B------:R-:W-:Y:S06]  /*1130*/  @!P0 BRA `(.L_x_31) ;  /* 0x0000000000408947 */ /* 0x000fec0003800000 */
[----:B------:R-:W-:-:S13]  /*1140*/  FSETP.GEU.FTZ.AND P0, PT, R24, RZ, PT ;  /* 0x000000ff1800720b */ /* 0x000fda0003f1e000 */
[----:B------:R-:W-:Y:S01]  /*1150*/  @!P0 MOV R0, 0x7fffffff ;  /* 0x7fffffff00008802 */ /* 0x000fe20000000f00 */
[----:B------:R-:W-:Y:S06]  /*1160*/  @!P0 BRA `(.L_x_31) ;  /* 0x0000000000348947 */ /* 0x000fec0003800000 */
[----:B------:R-:W-:-:S13]  /*1170*/  FSETP.GTU.FTZ.AND P0, PT, |R24|, +INF , PT ;  /* 0x7f8000001800780b */ /* 0x000fda0003f1c200 */
[----:B------:R-:W-:Y:S01]  /*1180*/  @P0 FADD.FTZ R0, R24, 1 ;  /* 0x3f80000018000421 */ /* 0x000fe20000010000 */
[----:B------:R-:W-:Y:S06]  /*1190*/  @P0 BRA `(.L_x_31) ;  /* 0x0000000000280947 */ /* 0x000fec0003800000 */
[----:B------:R-:W-:-:S13]  /*11a0*/  FSETP.NEU.FTZ.AND P0, PT, |R24|, +INF , PT ;  /* 0x7f8000001800780b */ /* 0x000fda0003f1d200 */
[----:B------:R-:W-:-:S04]  /*11b0*/  @P0 FFMA R5, R24, 1.84467440737095516160e+19, RZ ;  /* 0x5f80000018050823 */ /* 0x000fc800000000ff */
[----:B------:R-:W0:Y:S02]  /*11c0*/  @P0 MUFU.RSQ R0, R5 ;  /* 0x0000000500000308 */ /* 0x000e240000001400 */
[----:B0-----:R-:W-:Y:S01]  /*11d0*/  @P0 FMUL.FTZ R6, R5, R0 ;  /* 0x0000000005060220 */ /* 0x001fe20000410000 */
[----:B------:R-:W-:Y:S01]  /*11e0*/  @P0 FMUL.FTZ R10, R0, 0.5 ;  /* 0x3f000000000a0820 */ /* 0x000fe20000410000 */
[----:B------:R-:W-:Y:S02]  /*11f0*/  @!P0 IMAD.MOV.U32 R0, RZ, RZ, R24 ;  /* 0x000000ffff008224 */ /* 0x000fe400078e0018 */
[----:B------:R-:W-:-:S04]  /*1200*/  @P0 FADD.FTZ R7, -R6, -RZ ;  /* 0x800000ff06070221 */ /* 0x000fc80000010100 */
[----:B------:R-:W-:-:S04]  /*1210*/  @P0 FFMA R7, R6, R7, R5 ;  /* 0x0000000706070223 */ /* 0x000fc80000000005 */
[----:B------:R-:W-:-:S04]  /*1220*/  @P0 FFMA R7, R7, R10, R6 ;  /* 0x0000000a07070223 */ /* 0x000fc80000000006 */
[----:B------:R-:W-:-:S07]  /*1230*/  @P0 FMUL.FTZ R0, R7, 2.3283064365386962891e-10 ;  /* 0x2f80000007000820 */ /* 0x000fce0000410000 */
.L_x_31:
[----:B------:R-:W-:Y:S01]  /*1240*/  MOV R6, R11 ;  /* 0x0000000b00067202 */ /* 0x000fe20000000f00 */
[----:B------:R-:W-:-:S04]  /*1250*/  IMAD.MOV.U32 R7, RZ, RZ, 0x0 ;  /* 0x00000000ff077424 */ /* 0x000fc800078e00ff */
[----:B------:R-:W-:Y:S05]  /*1260*/  RET.REL.NODEC R6 `(_Z15interact_kernelP6float2S0_P6float3S2_fi) ;  /* 0xffffffec06647950 */ /* 0x000fea0003c3ffff */
        .weak           $__internal_1_$__cuda_sm3x_div_rn_noftz_f32_slowpath
        .type           $__internal_1_$__cuda_sm3x_div_rn_noftz_f32_slowpath,@function
        .size           $__internal_1_$__cuda_sm3x_div_rn_noftz_f32_slowpath,($_Z15interact_kernelP6float2S0_P6float3S2_fi$__internal_accurate_pow - $__internal_1_$__cuda_sm3x_div_rn_noftz_f32_slowpath)
$__internal_1_$__cuda_sm3x_div_rn_noftz_f32_slowpath:
[----:B------:R-:W-:Y:S01]  /*1270*/  SHF.R.U32.HI R5, RZ, 0x17, R0 ;  /* 0x00000017ff057819 */ /* 0x000fe20000011600 */
[----:B------:R-:W-:Y:S01]  /*1280*/  BSSY.RECONVERGENT B2, `(.L_x_32) ;  /* 0x0000063000027945 */ /* 0x000fe20003800200 */
[----:B------:R-:W-:Y:S02]  /*1290*/  SHF.R.U32.HI R10, RZ, 0x17, R2 ;  /* 0x00000017ff0a7819 */ /* 0x000fe40000011602 */
[----:B------:R-:W-:Y:S02]  /*12a0*/  LOP3.LUT R5, R5, 0xff, RZ, 0xc0, !PT ;  /* 0x000000ff05057812 */ /* 0x000fe400078ec0ff */
[----:B------:R-:W-:Y:S02]  /*12b0*/  LOP3.LUT R10, R10, 0xff, RZ, 0xc0, !PT ;  /* 0x000000ff0a0a7812 */ /* 0x000fe400078ec0ff */
[----:B------:R-:W-:Y:S02]  /*12c0*/  IADD3 R11, PT, PT, R5, -0x1, RZ ;  /* 0xffffffff050b7810 */ /* 0x000fe40007ffe0ff */
[----:B------:R-:W-:Y:S01]  /*12d0*/  MOV R13, R2 ;  /* 0x00000002000d7202 */ /* 0x000fe20000000f00 */
[----:B------:R-:W-:Y:S01]  /*12e0*/  VIADD R12, R10, 0xffffffff ;  /* 0xffffffff0a0c7836 */ /* 0x000fe20000000000 */
[----:B------:R-:W-:-:S04]  /*12f0*/  ISETP.GT.U32.AND P0, PT, R11, 0xfd, PT ;  /* 0x000000fd0b00780c */ /* 0x000fc80003f04070 */
[----:B------:R-:W-:-:S13]  /*1300*/  ISETP.GT.U32.OR P0, PT, R12, 0xfd, P0 ;  /* 0x000000fd0c00780c */ /* 0x000fda0000704470 */
[----:B------:R-:W-:Y:S01]  /*1310*/  @!P0 IMAD.MOV.U32 R7, RZ, RZ, RZ ;  /* 0x000000ffff078224 */ /* 0x000fe200078e00ff */
[----:B------:R-:W-:Y:S06]  /*1320*/  @!P0 BRA `(.L_x_33) ;  /* 0x00000000005c8947 */ /* 0x000fec0003800000 */
[----:B------:R-:W-:Y:S02]  /*1330*/  FSETP.GTU.FTZ.AND P0, PT, |R2|, +INF , PT ;  /* 0x7f8000000200780b */ /* 0x000fe40003f1c200 */
[----:B------:R-:W-:-:S04]  /*1340*/  FSETP.GTU.FTZ.AND P1, PT, |R0|, +INF , PT ;  /* 0x7f8000000000780b */ /* 0x000fc80003f3c200 */
[----:B------:R-:W-:-:S13]  /*1350*/  PLOP3.LUT P0, PT, P0, P1, PT, 0xf8, 0x8f ;  /* 0x00000000008f781c */ /* 0x000fda0000703f70 */
[----:B------:R-:W-:Y:S05]  /*1360*/  @P0 BRA `(.L_x_34) ;  /* 0x00000004004c0947 */ /* 0x000fea0003800000 */
[----:B------:R-:W-:-:S13]  /*1370*/  LOP3.LUT P0, RZ, R0, 0x7fffffff, R13, 0xc8, !PT ;  /* 0x7fffffff00ff7812 */ /* 0x000fda000780c80d */
[----:B------:R-:W-:Y:S05]  /*1380*/  @!P0 BRA `(.L_x_35) ;  /* 0x00000004003c8947 */ /* 0x000fea0003800000 */
[----:B------:R-:W-:Y:S02]  /*1390*/  FSETP.NEU.FTZ.AND P3, PT, |R2|, +INF , PT ;  /* 0x7f8000000200780b */ /* 0x000fe40003f7d200 */
[----:B------:R-:W-:Y:S02]  /*13a0*/  FSETP.NEU.FTZ.AND P1, PT, |R0|, +INF , PT ;  /* 0x7f8000000000780b */ /* 0x000fe40003f3d200 */
[----:B------:R-:W-:-:S11]  /*13b0*/  FSETP.NEU.FTZ.AND P0, PT, |R2|, +INF , PT ;  /* 0x7f8000000200780b */ /* 0x000fd60003f1d200 */
[----:B------:R-:W-:Y:S05]  /*13c0*/  @!P1 BRA !P3, `(.L_x_35) ;  /* 0x00000004002c9947 */ /* 0x000fea0005800000 */
[----:B------:R-:W-:-:S04]  /*13d0*/  LOP3.LUT P3, RZ, R13, 0x7fffffff, RZ, 0xc0, !PT ;  /* 0x7fffffff0dff7812 */ /* 0x000fc8000786c0ff */
[----:B------:R-:W-:-:S13]  /*13e0*/  PLOP3.LUT P1, PT, P1, P3, PT, 0x2f, 0xf2 ;  /* 0x0000000000f2781c */ /* 0x000fda0000f26577 */
[----:B------:R-:W-:Y:S05]  /*13f0*/  @P1 BRA `(.L_x_36) ;  /* 0x0000000400181947 */ /* 0x000fea0003800000 */
[----:B------:R-:W-:-:S04]  /*1400*/  LOP3.LUT P1, RZ, R0, 0x7fffffff, RZ, 0xc0, !PT ;  /* 0x7fffffff00ff7812 */ /* 0x000fc8000782c0ff */
[----:B------:R-:W-:-:S13]  /*1410*/  PLOP3.LUT P0, PT, P0, P1, PT, 0x2f, 0xf2 ;  /* 0x0000000000f2781c */ /* 0x000fda0000702577 */
[----:B------:R-:W-:Y:S05]  /*1420*/  @P0 BRA `(.L_x_37) ;  /* 0x0000000400000947 */ /* 0x000fea0003800000 */
[----:B------:R-:W-:Y:S02]  /*1430*/  ISETP.GE.AND P0, PT, R12, RZ, PT ;  /* 0x000000ff0c00720c */ /* 0x000fe40003f06270 */
[----:B------:R-:W-:-:S11]  /*1440*/  ISETP.GE.AND P1, PT, R11, RZ, PT ;  /* 0x000000ff0b00720c */ /* 0x000fd60003f26270 */
[----:B------:R-:W-:Y:S01]  /*1450*/  @P0 MOV R7, RZ ;  /* 0x000000ff00070202 */ /* 0x000fe20000000f00 */
[----:B------:R-:W-:Y:S02]  /*1460*/  @!P0 IMAD.MOV.U32 R7, RZ, RZ, -0x40 ;  /* 0xffffffc0ff078424 */ /* 0x000fe400078e00ff */
[----:B------:R-:W-:Y:S01]  /*1470*/  @!P0 FFMA R13, R2, 1.84467440737095516160e+19, RZ ;  /* 0x5f800000020d8823 */ /* 0x000fe200000000ff */
[----:B------:R-:W-:Y:S02]  /*1480*/  @!P1 FFMA R0, R0, 1.84467440737095516160e+19, RZ ;  /* 0x5f80000000009823 */ /* 0x000fe400000000ff */
[----:B------:R-:W-:-:S07]  /*1490*/  @!P1 IADD3 R7, PT, PT, R7, 0x40, RZ ;  /* 0x0000004007079810 */ /* 0x000fce0007ffe0ff */
.L_x_33:
[----:B------:R-:W-:Y:S01]  /*14a0*/  LEA R11, R5, 0xc0800000, 0x17 ;  /* 0xc0800000050b7811 */ /* 0x000fe200078eb8ff */
[----:B------:R-:W-:Y:S01]  /*14b0*/  BSSY.RECONVERGENT B3, `(.L_x_38) ;  /* 0x0000036000037945 */ /* 0x000fe20003800200 */
[----:B------:R-:W-:-:S03]  /*14c0*/  IADD3 R10, PT, PT, R10, -0x7f, RZ ;  /* 0xffffff810a0a7810 */ /* 0x000fc60007ffe0ff */
[----:B------:R-:W-:Y:S02]  /*14d0*/  IMAD.IADD R28, R0, 0x1, -R11 ;  /* 0x00000001001c7824 */ /* 0x000fe400078e0a0b */
[C---:B------:R-:W-:Y:S01]  /*14e0*/  IMAD R0, R10.reuse, -0x800000, R13 ;  /* 0xff8000000a007824 */ /* 0x040fe200078e020d */
[----:B------:R-:W-:Y:S01]  /*14f0*/  IADD3 R10, PT, PT, R10, 0x7f, -R5 ;  /* 0x0000007f0a0a7810 */ /* 0x000fe20007ffe805 */
[----:B------:R-:W0:Y:S01]  /*1500*/  MUFU.RCP R12, R28 ;  /* 0x0000001c000c7308 */ /* 0x000e220000001000 */
[----:B------:R-:W-:-:S03]  /*1510*/  FADD.FTZ R11, -R28, -RZ ;  /* 0x800000ff1c0b7221 */ /* 0x000fc60000010100 */
[----:B------:R-:W-:Y:S02]  /*1520*/  IMAD.IADD R7, R10, 0x1, R7 ;  /* 0x000000010a077824 */ /* 0x000fe400078e0207 */
[----:B0-----:R-:W-:-:S04]  /*1530*/  FFMA R21, R12, R11, 1 ;  /* 0x3f8000000c157423 */ /* 0x001fc8000000000b */
[----:B------:R-:W-:-:S04]  /*1540*/  FFMA R21, R12, R21, R12 ;  /* 0x000000150c157223 */ /* 0x000fc8000000000c */
[----:B------:R-:W-:-:S04]  /*1550*/  FFMA R12, R0, R21, RZ ;  /* 0x00000015000c7223 */ /* 0x000fc800000000ff */
[----:B------:R-:W-:-:S04]  /*1560*/  FFMA R13, R11, R12, R0 ;  /* 0x0000000c0b0d7223 */ /* 0x000fc80000000000 */
[----:B------:R-:W-:-:S04]  /*1570*/  FFMA R12, R21, R13, R12 ;  /* 0x0000000d150c7223 */ /* 0x000fc8000000000c */
[----:B------:R-:W-:-:S04]  /*1580*/  FFMA R11, R11, R12, R0 ;  /* 0x0000000c0b0b7223 */ /* 0x000fc80000000000 */
[----:B------:R-:W-:-:S05]  /*1590*/  FFMA R0, R21, R11, R12 ;  /* 0x0000000b15007223 */ /* 0x000fca000000000c */
[----:B------:R-:W-:-:S04]  /*15a0*/  SHF.R.U32.HI R5, RZ, 0x17, R0 ;  /* 0x00000017ff057819 */ /* 0x000fc80000011600 */
[----:B------:R-:W-:-:S04]  /*15b0*/  LOP3.LUT R10, R5, 0xff, RZ, 0xc0, !PT ;  /* 0x000000ff050a7812 */ /* 0x000fc800078ec0ff */
[----:B------:R-:W-:-:S05]  /*15c0*/  IADD3 R5, PT, PT, R10, R7, RZ ;  /* 0x000000070a057210 */ /* 0x000fca0007ffe0ff */
[----:B------:R-:W-:-:S05]  /*15d0*/  VIADD R10, R5, 0xffffffff ;  /* 0xffffffff050a7836 */ /* 0x000fca0000000000 */
[----:B------:R-:W-:-:S13]  /*15e0*/  ISETP.GE.U32.AND P0, PT, R10, 0xfe, PT ;  /* 0x000000fe0a00780c */ /* 0x000fda0003f06070 */
[----:B------:R-:W-:Y:S05]  /*15f0*/  @!P0 BRA `(.L_x_39) ;  /* 0x0000000000808947 */ /* 0x000fea0003800000 */
[----:B------:R-:W-:-:S13]  /*1600*/  ISETP.GT.AND P0, PT, R5, 0xfe, PT ;  /* 0x000000fe0500780c */ /* 0x000fda0003f04270 */
[----:B------:R-:W-:Y:S05]  /*1610*/  @P0 BRA `(.L_x_40) ;  /* 0x00000000006c0947 */ /* 0x000fea0003800000 */
[----:B------:R-:W-:-:S13]  /*1620*/  ISETP.GE.AND P0, PT, R5, 0x1, PT ;  /* 0x000000010500780c */ /* 0x000fda0003f06270 */
[----:B------:R-:W-:Y:S05]  /*1630*/  @P0 BRA `(.L_x_41) ;  /* 0x0000000000740947 */ /* 0x000fea0003800000 */
[----:B------:R-:W-:Y:S02]  /*1640*/  ISETP.GE.AND P0, PT, R5, -0x18, PT ;  /* 0xffffffe80500780c */ /* 0x000fe40003f06270 */
[----:B------:R-:W-:-:S11]  /*1650*/  LOP3.LUT R0, R0, 0x80000000, RZ, 0xc0, !PT ;  /* 0x8000000000007812 */ /* 0x000fd600078ec0ff */
[----:B------:R-:W-:Y:S05]  /*1660*/  @!P0 BRA `(.L_x_41) ;  /* 0x0000000000688947 */ /* 0x000fea0003800000 */
[CCC-:B------:R-:W-:Y:S01]  /*1670*/  FFMA.RZ R7, R21.reuse, R11.reuse, R12.reuse ;  /* 0x0000000b15077223 */ /* 0x1c0fe2000000c00c */
[CCC-:B------:R-:W-:Y:S01]  /*1680*/  FFMA.RP R10, R21.reuse, R11.reuse, R12.reuse ;  /* 0x0000000b150a7223 */ /* 0x1c0fe2000000800c */
[----:B------:R-:W-:Y:S01]  /*1690*/  FFMA.RM R21, R21, R11, R12 ;  /* 0x0000000b15157223 */ /* 0x000fe2000000400c */
[----:B------:R-:W-:Y:S02]  /*16a0*/  IADD3 R11, PT, PT, R5, 0x20, RZ ;  /* 0x00000020050b7810 */ /* 0x000fe40007ffe0ff */
[----:B------:R-:W-:Y:S02]  /*16b0*/  LOP3.LUT R7, R7, 0x7fffff, RZ, 0xc0, !PT ;  /* 0x007fffff07077812 */ /* 0x000fe400078ec0ff */
[----:B------:R-:W-:Y:S02]  /*16c0*/  ISETP.NE.AND P3, PT, R5, RZ, PT ;  /* 0x000000ff0500720c */ /* 0x000fe40003f65270 */
[----:B------:R-:W-:Y:S02]  /*16d0*/  LOP3.LUT R12, R7, 0x800000, RZ, 0xfc, !PT ;  /* 0x00800000070c7812 */ /* 0x000fe400078efcff */
[----:B------:R-:W-:Y:S01]  /*16e0*/  ISETP.NE.AND P1, PT, R5, RZ, PT ;  /* 0x000000ff0500720c */ /* 0x000fe20003f25270 */
[----:B------:R-:W-:Y:S01]  /*16f0*/  IMAD.MOV R5, RZ, RZ, -R5 ;  /* 0x000000ffff057224 */ /* 0x000fe200078e0a05 */
[----:B------:R-:W-:-:S02]  /*1700*/  SHF.L.U32 R11, R12, R11, RZ ;  /* 0x0000000b0c0b7219 */ /* 0x000fc400000006ff */
[----:B------:R-:W-:Y:S02]  /*1710*/  FSETP.NEU.FTZ.AND P0, PT, R10, R21, PT ;  /* 0x000000150a00720b */ /* 0x000fe40003f1d000 */
[----:B------:R-:W-:Y:S02]  /*1720*/  SEL R5, R5, RZ, P3 ;  /* 0x000000ff05057207 */ /* 0x000fe40001800000 */
[----:B------:R-:W-:Y:S02]  /*1730*/  ISETP.NE.AND P1, PT, R11, RZ, P1 ;  /* 0x000000ff0b00720c */ /* 0x000fe40000f25270 */
[----:B------:R-:W-:Y:S02]  /*1740*/  SHF.R.U32.HI R12, RZ, R5, R12 ;  /* 0x00000005ff0c7219 */ /* 0x000fe4000001160c */
[----:B------:R-:W-:Y:S02]  /*1750*/  PLOP3.LUT P0, PT, P0, P1, PT, 0xf8, 0x8f ;  /* 0x00000000008f781c */ /* 0x000fe40000703f70 */
[----:B------:R-:W-:-:S02]  /*1760*/  SHF.R.U32.HI R7, RZ, 0x1, R12 ;  /* 0x00000001ff077819 */ /* 0x000fc4000001160c */
[----:B------:R-:W-:-:S04]  /*1770*/  SEL R10, RZ, 0x1, !P0 ;  /* 0x00000001ff0a7807 */ /* 0x000fc80004000000 */
[----:B------:R-:W-:-:S04]  /*1780*/  LOP3.LUT R5, R10, 0x1, R7, 0xf8, !PT ;  /* 0x000000010a057812 */ /* 0x000fc800078ef807 */
[----:B------:R-:W-:-:S04]  /*1790*/  LOP3.LUT R12, R5, R12, RZ, 0xc0, !PT ;  /* 0x0000000c050c7212 */ /* 0x000fc800078ec0ff */
[----:B------:R-:W-:-:S04]  /*17a0*/  IADD3 R7, PT, PT, R7, R12, RZ ;  /* 0x0000000c07077210 */ /* 0x000fc80007ffe0ff */
[----:B------:R-:W-:Y:S01]  /*17b0*/  LOP3.LUT R0, R7, R0, RZ, 0xfc, !PT ;  /* 0x0000000007007212 */ /* 0x000fe200078efcff */
[----:B------:R-:W-:Y:S06]  /*17c0*/  BRA `(.L_x_41) ;  /* 0x0000000000107947 */ /* 0x000fec0003800000 */
.L_x_40:
[----:B------:R-:W-:-:S04]  /*17d0*/  LOP3.LUT R0, R0, 0x80000000, RZ, 0xc0, !PT ;  /* 0x8000000000007812 */ /* 0x000fc800078ec0ff */
[----:B------:R-:W-:Y:S01]  /*17e0*/  LOP3.LUT R0, R0, 0x7f800000, RZ, 0xfc, !PT ;  /* 0x7f80000000007812 */ /* 0x000fe200078efcff */
[----:B------:R-:W-:Y:S06]  /*17f0*/  BRA `(.L_x_41) ;  /* 0x0000000000047947 */ /* 0x000fec0003800000 */
.L_x_39:
[----:B------:R-:W-:-:S07]  /*1800*/  IMAD R0, R7, 0x800000, R0 ;  /* 0x0080000007007824 */ /* 0x000fce00078e0200 */
.L_x_41:
[----:B------:R-:W-:Y:S05]  /*1810*/  BSYNC.RECONVERGENT B3 ;  /* 0x0000000000037941 */ /* 0x000fea0003800200 */
.L_x_38:
[----:B------:R-:W-:Y:S05]  /*1820*/  BRA `(.L_x_42) ;  /* 0x0000000000207947 */ /* 0x000fea0003800000 */
.L_x_37:
[----:B------:R-:W-:-:S04]  /*1830*/  LOP3.LUT R0, R0, 0x80000000, R13, 0x48, !PT ;  /* 0x8000000000007812 */ /* 0x000fc800078e480d */
[----:B------:R-:W-:Y:S01]  /*1840*/  LOP3.LUT R0, R0, 0x7f800000, RZ, 0xfc, !PT ;  /* 0x7f80000000007812 */ /* 0x000fe200078efcff */
[----:B------:R-:W-:Y:S06]  /*1850*/  BRA `(.L_x_42) ;  /* 0x0000000000147947 */ /* 0x000fec0003800000 */
.L_x_36:
[----:B------:R-:W-:Y:S01]  /*1860*/  LOP3.LUT R0, R0, 0x80000000, R13, 0x48, !PT ;  /* 0x8000000000007812 */ /* 0x000fe200078e480d */
[----:B------:R-:W-:Y:S06]  /*1870*/  BRA `(.L_x_42) ;  /* 0x00000000000c7947 */ /* 0x000fec0003800000 */
.L_x_35:
[----:B------:R-:W0:Y:S01]  /*1880*/  MUFU.RSQ R0, -QNAN ;  /* 0xffc0000000007908 */ /* 0x000e220000001400 */
[----:B------:R-:W-:Y:S05]  /*1890*/  BRA `(.L_x_42) ;  /* 0x0000000000047947 */ /* 0x000fea0003800000 */
.L_x_34:
[----:B------:R-:W-:-:S07]  /*18a0*/  FADD.FTZ R0, R2, R0 ;  /* 0x0000000002007221 */ /* 0x000fce0000010000 */
.L_x_42:
[----:B------:R-:W-:Y:S05]  /*18b0*/  BSYNC.RECONVERGENT B2 ;  /* 0x0000000000027941 */ /* 0x000fea0003800200 */
.L_x_32:
[----:B------:R-:W-:-:S04]  /*18c0*/  HFMA2 R7, -RZ, RZ, 0, 0 ;  /* 0x00000000ff077431 */ /* 0x000fc800000001ff */
[----:B0-----:R-:W-:Y:S05]  /*18d0*/  RET.REL.NODEC R6 `(_Z15interact_kernelP6float2S0_P6float3S2_fi) ;  /* 0xffffffe406c87950 */ /* 0x001fea0003c3ffff */
        .type           $_Z15interact_kernelP6float2S0_P6float3S2_fi$__internal_accurate_pow,@function
        .size           $_Z15interact_kernelP6float2S0_P6float3S2_fi$__internal_accurate_pow,(.L_x_51 - $_Z15interact_kernelP6float2S0_P6float3S2_fi$__internal_accurate_pow)
$_Z15interact_kernelP6float2S0_P6float3S2_fi$__internal_accurate_pow:
[----:B------:R-:W-:Y:S01]  /*18e0*/  ISETP.GT.U32.AND P0, PT, R5, 0xfffff, PT ;  /* 0x000fffff0500780c */ /* 0x000fe20003f04070 */
[----:B------:R-:W-:Y:S01]  /*18f0*/  IMAD.MOV.U32 R12, RZ, RZ, R32 ;  /* 0x000000ffff0c7224 */ /* 0x000fe200078e0020 */
[----:B------:R-:W-:Y:S01]  /*1900*/  MOV R13, R5 ;  /* 0x00000005000d7202 */ /* 0x000fe20000000f00 */
[----:B------:R-:W-:Y:S01]  /*1910*/  UMOV UR4, 0x7d2cafe2 ;  /* 0x7d2cafe200047882 */ /* 0x000fe20000000000 */
[----:B------:R-:W-:Y:S01]  /*1920*/  MOV R26, RZ ;  /* 0x000000ff001a7202 */ /* 0x000fe20000000f00 */
[----:B------:R-:W-:Y:S01]  /*1930*/  UMOV UR5, 0x3eb0f5ff ;  /* 0x3eb0f5ff00057882 */ /* 0x000fe20000000000 */
[----:B------:R-:W-:Y:S01]  /*1940*/  UMOV UR6, 0x3b39803f ;  /* 0x3b39803f00067882 */ /* 0x000fe20000000000 */
[----:B------:R-:W-:-:S06]  /*1950*/  UMOV UR7, 0x3c7abc9e ;  /* 0x3c7abc9e00077882 */ /* 0x000fcc0000000000 */
[----:B------:R-:W-:Y:S01]  /*1960*/  @!P0 DMUL R28, R12, 1.80143985094819840000e+16 ;  /* 0x435000000c1c8828 */ /* 0x000fe20000000000 */
[--C-:B------:R-:W-:Y:S01]  /*1970*/  IMAD.MOV.U32 R12, RZ, RZ, R5.reuse ;  /* 0x000000ffff0c7224 */ /* 0x100fe200078e0005 */
[----:B------:R-:W-:-:S08]  /*1980*/  SHF.R.U32.HI R5, RZ, 0x14, R5 ;  /* 0x00000014ff057819 */ /* 0x000fd00000011605 */
[----:B------:R-:W-:Y:S01]  /*1990*/  @!P0 MOV R12, R29 ;  /* 0x0000001d000c8202 */ /* 0x000fe20000000f00 */
[----:B------:R-:W-:Y:S01]  /*19a0*/  @!P0 IMAD.MOV.U32 R32, RZ, RZ, R28 ;  /* 0x000000ffff208224 */ /* 0x000fe200078e001c */
[----:B------:R-:W-:Y:S02]  /*19b0*/  @!P0 LEA.HI R5, R29, 0xffffffca, RZ, 0xc ;  /* 0xffffffca1d058811 */ /* 0x000fe400078f60ff */
[----:B------:R-:W-:-:S04]  /*19c0*/  LOP3.LUT R12, R12, 0x800fffff, RZ, 0xc0, !PT ;  /* 0x800fffff0c0c7812 */ /* 0x000fc800078ec0ff */
[----:B------:R-:W-:-:S04]  /*19d0*/  LOP3.LUT R33, R12, 0x3ff00000, RZ, 0xfc, !PT ;  /* 0x3ff000000c217812 */ /* 0x000fc800078efcff */
[----:B------:R-:W-:-:S13]  /*19e0*/  ISETP.GE.U32.AND P1, PT, R33, 0x3ff6a09f, PT ;  /* 0x3ff6a09f2100780c */ /* 0x000fda0003f26070 */
[----:B------:R-:W-:-:S05]  /*19f0*/  @P1 IADD3 R13, PT, PT, R33, -0x100000, RZ ;  /* 0xfff00000210d1810 */ /* 0x000fca0007ffe0ff */
[----:B------:R-:W-:-:S06]  /*1a00*/  @P1 IMAD.MOV.U32 R33, RZ, RZ, R13 ;  /* 0x000000ffff211224 */ /* 0x000fcc00078e000d */
[C---:B------:R-:W-:Y:S02]  /*1a10*/  DADD R34, R32.reuse, 1 ;  /* 0x3ff0000020227429 */ /* 0x040fe40000000000 */
[----:B------:R-:W-:-:S04]  /*1a20*/  DADD R32, R32, -1 ;  /* 0xbff0000020207429 */ /* 0x000fc80000000000 */
[----:B------:R-:W0:Y:S02]  /*1a30*/  MUFU.RCP64H R27, R35 ;  /* 0x00000023001b7308 */ /* 0x000e240000001800 */
[----:B0-----:R-:W-:-:S08]  /*1a40*/  DFMA R12, -R34, R26, 1 ;  /* 0x3ff00000220c742b */ /* 0x001fd0000000011a */
[----:B------:R-:W-:-:S08]  /*1a50*/  DFMA R12, R12, R12, R12 ;  /* 0x0000000c0c0c722b */ /* 0x000fd0000000000c */
[----:B------:R-:W-:Y:S01]  /*1a60*/  DFMA R12, R26, R12, R26 ;  /* 0x0000000c1a0c722b */ /* 0x000fe2000000001a */
[----:B------:R-:W-:Y:S01]  /*1a70*/  IMAD.MOV.U32 R26, RZ, RZ, 0x41ad3b5a ;  /* 0x41ad3b5aff1a7424 */ /* 0x000fe200078e00ff */
[----:B------:R-:W-:-:S06]  /*1a80*/  MOV R27, 0x3ed0f5d2 ;  /* 0x3ed0f5d2001b7802 */ /* 0x000fcc0000000f00 */
[----:B------:R-:W-:-:S08]  /*1a90*/  DMUL R38, R32, R12 ;  /* 0x0000000c20267228 */ /* 0x000fd00000000000 */
[----:B------:R-:W-:-:S08]  /*1aa0*/  DFMA R38, R32, R12, R38 ;  /* 0x0000000c2026722b */ /* 0x000fd00000000026 */
[----:B------:R-:W-:Y:S02]  /*1ab0*/  DMUL R30, R38, R38 ;  /* 0x00000026261e7228 */ /* 0x000fe40000000000 */
[----:B------:R-:W-:-:S06]  /*1ac0*/  DADD R36, R32, -R38 ;  /* 0x0000000020247229 */ /* 0x000fcc0000000826 */
[----:B------:R-:W-:Y:S01]  /*1ad0*/  DFMA R26, R30, UR4, R26 ;  /* 0x000000041e1a7c2b */ /* 0x000fe2000800001a */
[----:B------:R-:W-:Y:S01]  /*1ae0*/  UMOV UR4, 0x75488a3f ;  /* 0x75488a3f00047882 */ /* 0x000fe20000000000 */
[----:B------:R-:W-:Y:S01]  /*1af0*/  UMOV UR5, 0x3ef3b20a ;  /* 0x3ef3b20a00057882 */ /* 0x000fe20000000000 */
[----:B------:R-:W-:-:S05]  /*1b00*/  DADD R36, R36, R36 ;  /* 0x0000000024247229 */ /* 0x000fca0000000024 */
[----:B------:R-:W-:Y:S01]  /*1b10*/  DFMA R26, R30, R26, UR4 ;  /* 0x000000041e1a7e2b */ /* 0x000fe2000800001a */
[----:B------:R-:W-:Y:S01]  /*1b20*/  UMOV UR4, 0xe4faecd5 ;  /* 0xe4faecd500047882 */ /* 0x000fe20000000000 */
[----:B------:R-:W-:Y:S01]  /*1b30*/  UMOV UR5, 0x3f1745cd ;  /* 0x3f1745cd00057882 */ /* 0x000fe20000000000 */
[----:B------:R-:W-:-:S05]  /*1b40*/  DFMA R36, R32, -R38, R36 ;  /* 0x800000262024722b */ /* 0x000fca0000000024 */
[----:B------:R-:W-:Y:S01]  /*1b50*/  DFMA R26, R30, R26, UR4 ;  /* 0x000000041e1a7e2b */ /* 0x000fe2000800001a */
[----:B------:R-:W-:Y:S01]  /*1b60*/  UMOV UR4, 0x258a578b ;  /* 0x258a578b00047882 */ /* 0x000fe20000000000 */
[----:B------:R-:W-:Y:S01]  /*1b70*/  UMOV UR5, 0x3f3c71c7 ;  /* 0x3f3c71c700057882 */ /* 0x000fe20000000000 */
[----:B------:R-:W-:-:S05]  /*1b80*/  DMUL R36, R12, R36 ;  /* 0x000000240c247228 */ /* 0x000fca0000000000 */
[----:B------:R-:W-:Y:S01]  /*1b90*/  DFMA R26, R30, R26, UR4 ;  /* 0x000000041e1a7e2b */ /* 0x000fe2000800001a */
[----:B------:R-:W-:Y:S01]  /*1ba0*/  UMOV UR4, 0x9242b910 ;  /* 0x9242b91000047882 */ /* 0x000fe20000000000 */
[----:B------:R-:W-:-:S03]  /*1bb0*/  UMOV UR5, 0x3f624924 ;  /* 0x3f62492400057882 */ /* 0x000fc60000000000 */
[----:B------:R-:W-:Y:S01]  /*1bc0*/  VIADD R29, R37, 0x100000 ;  /* 0x00100000251d7836 */ /* 0x000fe20000000000 */
[----:B------:R-:W-:Y:S02]  /*1bd0*/  MOV R28, R36 ;  /* 0x00000024001c7202 */ /* 0x000fe40000000f00 */
[----:B------:R-:W-:Y:S01]  /*1be0*/  DFMA R26, R30, R26, UR4 ;  /* 0x000000041e1a7e2b */ /* 0x000fe2000800001a */
[----:B------:R-:W-:Y:S01]  /*1bf0*/  UMOV UR4, 0x99999dfb ;  /* 0x99999dfb00047882 */ /* 0x000fe20000000000 */
[----:B------:R-:W-:-:S06]  /*1c00*/  UMOV UR5, 0x3f899999 ;  /* 0x3f89999900057882 */ /* 0x000fcc0000000000 */
[----:B------:R-:W-:Y:S01]  /*1c10*/  DFMA R26, R30, R26, UR4 ;  /* 0x000000041e1a7e2b */ /* 0x000fe2000800001a */
[----:B------:R-:W-:Y:S01]  /*1c20*/  UMOV UR4, 0x55555555 ;  /* 0x5555555500047882 */ /* 0x000fe20000000000 */
[----:B------:R-:W-:-:S06]  /*1c30*/  UMOV UR5, 0x3fb55555 ;  /* 0x3fb5555500057882 */ /* 0x000fcc0000000000 */
[----:B------:R-:W-:-:S08]  /*1c40*/  DFMA R34, R30, R26, UR4 ;  /* 0x000000041e227e2b */ /* 0x000fd0000800001a */
[----:B------:R-:W-:Y:S01]  /*1c50*/  DADD R12, -R34, UR4 ;  /* 0x00000004220c7e29 */ /* 0x000fe20008000100 */
[----:B------:R-:W-:Y:S01]  /*1c60*/  UMOV UR4, 0xb9e7b0 ;  /* 0x00b9e7b000047882 */ /* 0x000fe20000000000 */
[----:B------:R-:W-:-:S06]  /*1c70*/  UMOV UR5, 0x3c46a4cb ;  /* 0x3c46a4cb00057882 */ /* 0x000fcc0000000000 */
[----:B------:R-:W-:Y:S02]  /*1c80*/  DFMA R12, R30, R26, R12 ;  /* 0x0000001a1e0c722b */ /* 0x000fe4000000000c */
[----:B------:R-:W-:-:S06]  /*1c90*/  DMUL R26, R38, R38 ;  /* 0x00000026261a7228 */ /* 0x000fcc0000000000 */
[----:B------:R-:W-:Y:S01]  /*1ca0*/  DADD R12, R12, -UR4 ;  /* 0x800000040c0c7e29 */ /* 0x000fe20008000000 */
[----:B------:R-:W-:Y:S01]  /*1cb0*/  UMOV UR4, 0x80000000 ;  /* 0x8000000000047882 */ /* 0x000fe20000000000 */
[----:B------:R-:W-:Y:S01]  /*1cc0*/  DFMA R30, R38, R38, -R26 ;  /* 0x00000026261e722b */ /* 0x000fe2000000081a */
[----:B------:R-:W-:-:S07]  /*1cd0*/  UMOV UR5, 0x43300000 ;  /* 0x4330000000057882 */ /* 0x000fce0000000000 */
[C---:B------:R-:W-:Y:S02]  /*1ce0*/  DFMA R28, R38.reuse, R28, R30 ;  /* 0x0000001c261c722b */ /* 0x040fe4000000001e */
[----:B------:R-:W-:-:S08]  /*1cf0*/  DMUL R30, R38, R26 ;  /* 0x0000001a261e7228 */ /* 0x000fd00000000000 */
[----:B------:R-:W-:-:S08]  /*1d00*/  DFMA R32, R38, R26, -R30 ;  /* 0x0000001a2620722b */ /* 0x000fd0000000081e */
[----:B------:R-:W-:Y:S02]  /*1d10*/  DFMA R32, R36, R26, R32 ;  /* 0x0000001a2420722b */ /* 0x000fe40000000020 */
[----:B------:R-:W-:-:S06]  /*1d20*/  DADD R26, R34, R12 ;  /* 0x00000000221a7229 */ /* 0x000fcc000000000c */
[----:B------:R-:W-:Y:S02]  /*1d30*/  DFMA R28, R38, R28, R32 ;  /* 0x0000001c261c722b */ /* 0x000fe40000000020 */
[----:B------:R-:W-:Y:S02]  /*1d40*/  DADD R34, R34, -R26 ;  /* 0x0000000022227229 */ /* 0x000fe4000000081a */
[----:B------:R-:W-:-:S06]  /*1d50*/  DMUL R32, R26, R30 ;  /* 0x0000001e1a207228 */ /* 0x000fcc0000000000 */
[----:B------:R-:W-:Y:S02]  /*1d60*/  DADD R34, R12, R34 ;  /* 0x000000000c227229 */ /* 0x000fe40000000022 */
[----:B------:R-:W-:-:S08]  /*1d70*/  DFMA R12, R26, R30, -R32 ;  /* 0x0000001e1a0c722b */ /* 0x000fd00000000820 */
[----:B------:R-:W-:Y:S01]  /*1d80*/  DFMA R12, R26, R28, R12 ;  /* 0x0000001c1a0c722b */ /* 0x000fe2000000000c */
[C---:B------:R-:W-:Y:S01]  /*1d90*/  VIADD R28, R5.reuse, 0xfffffc01 ;  /* 0xfffffc01051c7836 */ /* 0x040fe20000000000 */
[----:B------:R-:W-:Y:S01]  /*1da0*/  @P1 IADD3 R28, PT, PT, R5, -0x3fe, RZ ;  /* 0xfffffc02051c1810 */ /* 0x000fe20007ffe0ff */
[----:B------:R-:W-:-:S03]  /*1db0*/  IMAD.MOV.U32 R29, RZ, RZ, 0x43300000 ;  /* 0x43300000ff1d7424 */ /* 0x000fc600078e00ff */
[----:B------:R-:W-:Y:S02]  /*1dc0*/  LOP3.LUT R28, R28, 0x80000000, RZ, 0x3c, !PT ;  /* 0x800000001c1c7812 */ /* 0x000fe400078e3cff */
[----:B------:R-:W-:-:S04]  /*1dd0*/  DFMA R34, R34, R30, R12 ;  /* 0x0000001e2222722b */ /* 0x000fc8000000000c */
[----:B------:R-:W-:Y:S01]  /*1de0*/  DADD R28, R28, -UR4 ;  /* 0x800000041c1c7e29 */ /* 0x000fe20008000000 */
[----:B------:R-:W-:Y:S01]  /*1df0*/  UMOV UR4, 0xfefa39ef ;  /* 0xfefa39ef00047882 */ /* 0x000fe20000000000 */
[----:B------:R-:W-:Y:S02]  /*1e00*/  UMOV UR5, 0x3fe62e42 ;  /* 0x3fe62e4200057882 */ /* 0x000fe40000000000 */
[----:B------:R-:W-:-:S08]  /*1e10*/  DADD R26, R32, R34 ;  /* 0x00000000201a7229 */ /* 0x000fd00000000022 */
[--C-:B------:R-:W-:Y:S02]  /*1e20*/  DADD R12, R38, R26.reuse ;  /* 0x00000000260c7229 */ /* 0x100fe4000000001a */
[----:B------:R-:W-:-:S06]  /*1e30*/  DADD R32, R32, -R26 ;  /* 0x0000000020207229 */ /* 0x000fcc000000081a */
[----:B------:R-:W-:Y:S02]  /*1e40*/  DADD R38, R38, -R12 ;  /* 0x0000000026267229 */ /* 0x000fe4000000080c */
[----:B------:R-:W-:-:S06]  /*1e50*/  DADD R32, R34, R32 ;  /* 0x0000000022207229 */ /* 0x000fcc0000000020 */
[----:B------:R-:W-:-:S08]  /*1e60*/  DADD R38, R26, R38 ;  /* 0x000000001a267229 */ /* 0x000fd00000000026 */
[----:B------:R-:W-:-:S08]  /*1e70*/  DADD R32, R32, R38 ;  /* 0x0000000020207229 */ /* 0x000fd00000000026 */
[----:B------:R-:W-:-:S08]  /*1e80*/  DADD R36, R36, R32 ;  /* 0x0000000024247229 */ /* 0x000fd00000000020 */
[----:B------:R-:W-:-:S08]  /*1e90*/  DADD R30, R12, R36 ;  /* 0x000000000c1e7229 */ /* 0x000fd00000000024 */
[--C-:B------:R-:W-:Y:S02]  /*1ea0*/  DFMA R26, R28, UR4, R30.reuse ;  /* 0x000000041c1a7c2b */ /* 0x100fe4000800001e */
[----:B------:R-:W-:-:S06]  /*1eb0*/  DADD R32, R12, -R30 ;  /* 0x000000000c207229 */ /* 0x000fcc000000081e */
[----:B------:R-:W-:Y:S02]  /*1ec0*/  DFMA R12, R28, -UR4, R26 ;  /* 0x800000041c0c7c2b */ /* 0x000fe4000800001a */
[----:B------:R-:W-:-:S06]  /*1ed0*/  DADD R32, R36, R32 ;  /* 0x0000000024207229 */ /* 0x000fcc0000000020 */
[----:B------:R-:W-:-:S08]  /*1ee0*/  DADD R12, -R30, R12 ;  /* 0x000000001e0c7229 */ /* 0x000fd0000000010c */
[----:B------:R-:W-:-:S08]  /*1ef0*/  DADD R12, R32, -R12 ;  /* 0x00000000200c7229 */ /* 0x000fd0000000080c */
[----:B------:R-:W-:-:S08]  /*1f00*/  DFMA R28, R28, UR6, R12 ;  /* 0x000000061c1c7c2b */ /* 0x000fd0000800000c */
[----:B------:R-:W-:-:S08]  /*1f10*/  DADD R12, R26, R28 ;  /* 0x000000001a0c7229 */ /* 0x000fd0000000001c */
[----:B------:R-:W-:Y:S02]  /*1f20*/  DADD R26, R26, -R12 ;  /* 0x000000001a1a7229 */ /* 0x000fe4000000080c */
[----:B------:R-:W-:-:S06]  /*1f30*/  DMUL R34, R12, 2 ;  /* 0x400000000c227828 */ /* 0x000fcc0000000000 */
[----:B------:R-:W-:Y:S02]  /*1f40*/  DADD R26, R28, R26 ;  /* 0x000000001c1a7229 */ /* 0x000fe4000000001a */
[----:B------:R-:W-:Y:S01]  /*1f50*/  DFMA R32, R12, 2, -R34 ;  /* 0x400000000c20782b */ /* 0x000fe20000000822 */
[----:B------:R-:W-:Y:S01]  /*1f60*/  MOV R12, 0x652b82fe ;  /* 0x652b82fe000c7802 */ /* 0x000fe20000000f00 */
[----:B------:R-:W-:-:S06]  /*1f70*/  IMAD.MOV.U32 R13, RZ, RZ, 0x3ff71547 ;  /* 0x3ff71547ff0d7424 */ /* 0x000fcc00078e00ff */
[----:B------:R-:W-:-:S08]  /*1f80*/  DFMA R32, R26, 2, R32 ;  /* 0x400000001a20782b */ /* 0x000fd00000000020 */
[----:B------:R-:W-:-:S08]  /*1f90*/  DADD R26, R34, R32 ;  /* 0x00000000221a7229 */ /* 0x000fd00000000020 */
[----:B------:R-:W-:Y:S02]  /*1fa0*/  DFMA R12, R26, R12, 6.75539944105574400000e+15 ;  /* 0x433800001a0c742b */ /* 0x000fe4000000000c */
[----:B------:R-:W-:Y:S01]  /*1fb0*/  FSETP.GEU.AND P0, PT, |R27|, 4.1917929649353027344, PT ;  /* 0x4086232b1b00780b */ /* 0x000fe20003f0e200 */
[----:B------:R-:W-:-:S05]  /*1fc0*/  DADD R34, R34, -R26 ;  /* 0x0000000022227229 */ /* 0x000fca000000081a */
[----:B------:R-:W-:-:S03]  /*1fd0*/  DADD R28, R12, -6.75539944105574400000e+15 ;  /* 0xc33800000c1c7429 */ /* 0x000fc60000000000 */
[----:B------:R-:W-:-:S05]  /*1fe0*/  DADD R32, R32, R34 ;  /* 0x0000000020207229 */ /* 0x000fca0000000022 */
[----:B------:R-:W-:Y:S01]  /*1ff0*/  DFMA R30, R28, -UR4, R26 ;  /* 0x800000041c1e7c2b */ /* 0x000fe2000800001a */
[----:B------:R-:W-:Y:S01]  /*2000*/  UMOV UR4, 0x3b39803f ;  /* 0x3b39803f00047882 */ /* 0x000fe20000000000 */
[----:B------:R-:W-:-:S06]  /*2010*/  UMOV UR5, 0x3c7abc9e ;  /* 0x3c7abc9e00057882 */ /* 0x000fcc0000000000 */
[----:B------:R-:W-:Y:S01]  /*2020*/  DFMA R30, R28, -UR4, R30 ;  /* 0x800000041c1e7c2b */ /* 0x000fe2000800001e */
[----:B------:R-:W-:Y:S01]  /*2030*/  UMOV UR4, 0x69ce2bdf ;  /* 0x69ce2bdf00047882 */ /* 0x000fe20000000000 */
[----:B------:R-:W-:Y:S01]  /*2040*/  MOV R28, 0xfca213ea ;  /* 0xfca213ea001c7802 */ /* 0x000fe20000000f00 */
[----:B------:R-:W-:Y:S01]  /*2050*/  IMAD.MOV.U32 R29, RZ, RZ, 0x3e928af3 ;  /* 0x3e928af3ff1d7424 */ /* 0x000fe200078e00ff */
[----:B------:R-:W-:-:S05]  /*2060*/  UMOV UR5, 0x3e5ade15 ;  /* 0x3e5ade1500057882 */ /* 0x000fca0000000000 */
[----:B------:R-:W-:Y:S01]  /*2070*/  DFMA R28, R30, UR4, R28 ;  /* 0x000000041e1c7c2b */ /* 0x000fe2000800001c */
[----:B------:R-:W-:Y:S01]  /*2080*/  UMOV UR4, 0x62401315 ;  /* 0x6240131500047882 */ /* 0x000fe20000000000 */
[----:B------:R-:W-:-:S06]  /*2090*/  UMOV UR5, 0x3ec71dee ;  /* 0x3ec71dee00057882 */ /* 0x000fcc0000000000 */
[----:B------:R-:W-:Y:S01]  /*20a0*/  DFMA R28, R30, R28, UR4 ;  /* 0x000000041e1c7e2b */ /* 0x000fe2000800001c */
        /* <DEDUP_REMOVED lines=20> */
[----:B------:R-:W-:-:S08]  /*21f0*/  DFMA R28, R30, R28, UR4 ;  /* 0x000000041e1c7e2b */ /* 0x000fd0000800001c */
[----:B------:R-:W-:-:S08]  /*2200*/  DFMA R28, R30, R28, 1 ;  /* 0x3ff000001e1c742b */ /* 0x000fd0000000001c */
[----:B------:R-:W-:-:S10]  /*2210*/  DFMA R28, R30, R28, 1 ;  /* 0x3ff000001e1c742b */ /* 0x000fd4000000001c */
[----:B------:R-:W-:Y:S01]  /*2220*/  LEA R31, R12, R29, 0x14 ;  /* 0x0000001d0c1f7211 */ /* 0x000fe200078ea0ff */
[----:B------:R-:W-:Y:S01]  /*2230*/  IMAD.MOV.U32 R30, RZ, RZ, R28 ;  /* 0x000000ffff1e7224 */ /* 0x000fe200078e001c */
[----:B------:R-:W-:Y:S06]  /*2240*/  @!P0 BRA `(.L_x_43) ;  /* 0x0000000000308947 */ /* 0x000fec0003800000 */
[----:B------:R-:W-:Y:S01]  /*2250*/  FSETP.GEU.AND P1, PT, |R27|, 4.2275390625, PT ;  /* 0x408748001b00780b */ /* 0x000fe20003f2e200 */
[C---:B------:R-:W-:Y:S02]  /*2260*/  DADD R30, R26.reuse, +INF ;  /* 0x7ff000001a1e7429 */ /* 0x040fe40000000000 */
[----:B------:R-:W-:-:S08]  /*2270*/  DSETP.GEU.AND P0, PT, R26, RZ, PT ;  /* 0x000000ff1a00722a */ /* 0x000fd00003f0e000 */
[----:B------:R-:W-:Y:S02]  /*2280*/  FSEL R30, R30, RZ, P0 ;  /* 0x000000ff1e1e7208 */ /* 0x000fe40000000000 */
[----:B------:R-:W-:Y:S02]  /*2290*/  @!P1 LEA.HI R5, R12, R12, RZ, 0x1 ;  /* 0x0000000c0c059211 */ /* 0x000fe400078f08ff */
[----:B------:R-:W-:Y:S02]  /*22a0*/  FSEL R31, R31, RZ, P0 ;  /* 0x000000ff1f1f7208 */ /* 0x000fe40000000000 */
[----:B------:R-:W-:-:S04]  /*22b0*/  @!P1 SHF.R.S32.HI R5, RZ, 0x1, R5 ;  /* 0x00000001ff059819 */ /* 0x000fc80000011405 */
[----:B------:R-:W-:Y:S01]  /*22c0*/  @!P1 IADD3 R12, PT, PT, R12, -R5, RZ ;  /* 0x800000050c0c9210 */ /* 0x000fe20007ffe0ff */
[----:B------:R-:W-:-:S03]  /*22d0*/  @!P1 IMAD R29, R5, 0x100000, R29 ;  /* 0x00100000051d9824 */ /* 0x000fc600078e021d */
[----:B------:R-:W-:Y:S02]  /*22e0*/  @!P1 LEA R13, R12, 0x3ff00000, 0x14 ;  /* 0x3ff000000c0d9811 */ /* 0x000fe400078ea0ff */
[----:B------:R-:W-:-:S06]  /*22f0*/  @!P1 MOV R12, RZ ;  /* 0x000000ff000c9202 */ /* 0x000fcc0000000f00 */
[----:B------:R-:W-:-:S11]  /*2300*/  @!P1 DMUL R30, R28, R12 ;  /* 0x0000000c1c1e9228 */ /* 0x000fd60000000000 */
.L_x_43:
[----:B------:R-:W-:Y:S01]  /*2310*/  DFMA R32, R32, R30, R30 ;  /* 0x0000001e2020722b */ /* 0x000fe2000000001e */
[----:B------:R-:W-:Y:S01]  /*2320*/  IMAD.MOV.U32 R12, RZ, RZ, R0 ;  /* 0x000000ffff0c7224 */ /* 0x000fe200078e0000 */
[----:B------:R-:W-:Y:S01]  /*2330*/  DSETP.NEU.AND P0, PT, |R30|, +INF , PT ;  /* 0x7ff000001e00742a */ /* 0x000fe20003f0d200 */
[----:B------:R-:W-:-:S07]  /*2340*/  MOV R13, 0x0 ;  /* 0x00000000000d7802 */ /* 0x000fce0000000f00 */
[----:B------:R-:W-:Y:S02]  /*2350*/  FSEL R5, R30, R32, !P0 ;  /* 0x000000201e057208 */ /* 0x000fe40004000000 */
[----:B------:R-:W-:Y:S01]  /*2360*/  FSEL R30, R31, R33, !P0 ;  /* 0x000000211f1e7208 */ /* 0x000fe20004000000 */
[----:B------:R-:W-:Y:S06]  /*2370*/  RET.REL.NODEC R12 `(_Z15interact_kernelP6float2S0_P6float3S2_fi) ;  /* 0xffffffdc0c207950 */ /* 0x000fec0003c3ffff */
.L_x_44:
[----:B------:R-:W-:-:S00]  /*2380*/  BRA `(.L_x_44) ;  /* 0xfffffffc00fc7947 */ /* 0x000fc0000383ffff */
[----:B------:R-:W-:-:S00]  /*2390*/  NOP ;  /* 0x0000000000007918 */ /* 0x000fc00000000000 */
        /* <DEDUP_REMOVED lines=14> */
.L_x_51:


//--------------------- .text._Z14cudaInitKernelP6float2P6float3S2_Pfffffi --------------------------
	.section	.text._Z14cudaInitKernelP6float2P6float3S2_Pfffffi,"ax",@progbits
	.align	128
        .global         _Z14cudaInitKernelP6float2P6float3S2_Pfffffi
        .type           _Z14cudaInitKernelP6float2P6float3S2_Pfffffi,@function
        .size           _Z14cudaInitKernelP6float2P6float3S2_Pfffffi,(.L_x_53 - _Z14cudaInitKernelP6float2P6float3S2_Pfffffi)
        .other          _Z14cudaInitKernelP6float2P6float3S2_Pfffffi,@"STO_CUDA_ENTRY STV_DEFAULT"
_Z14cudaInitKernelP6float2P6float3S2_Pfffffi:
.text._Z14cudaInitKernelP6float2P6float3S2_Pfffffi:
        /* <DEDUP_REMOVED lines=8> */
[----:B------:R-:W0:Y:S01]  /*0080*/  LDC.64 R10, c[0x0][0x3a8] ;  /* 0x0000ea00ff0a7b82 */ /* 0x000e220000000a00 */
[----:B------:R-:W1:Y:S01]  /*0090*/  LDCU UR4, c[0x0][0x370] ;  /* 0x00006e00ff0477ac */ /* 0x000e620008000800 */
[----:B------:R-:W2:Y:S06]  /*00a0*/  LDCU.64 UR6, c[0x0][0x358] ;  /* 0x00006b00ff0677ac */ /* 0x000eac0008000a00 */
[----:B------:R-:W3:Y:S01]  /*00b0*/  LDC.64 R12, c[0x0][0x3a0] ;  /* 0x0000e800ff0c7b82 */ /* 0x000ee20000000a00 */
[----:B------:R-:W4:Y:S01]  /*00c0*/  LDCU UR10, c[0x0][0x3b0] ;  /* 0x00007600ff0a77ac */ /* 0x000f220008000800 */
[----:B------:R-:W0:Y:S06]  /*00d0*/  LDCU UR5, c[0x0][0x3a8] ;  /* 0x00007500ff0577ac */ /* 0x000e2c0008000800 */
[----:B------:R-:W2:Y:S01]  /*00e0*/  LDC.64 R2, c[0x0][0x380] ;  /* 0x0000e000ff027b82 */ /* 0x000ea20000000a00 */
[----:B------:R-:W0:Y:S01]  /*00f0*/  LDCU.64 UR8, c[0x0][0x3a0] ;  /* 0x00007400ff0877ac */ /* 0x000e220008000a00 */
[----:B-1----:R-:W-:-:S06]  /*0100*/  IMAD R14, R14, UR4, RZ ;  /* 0x000000040e0e7c24 */ /* 0x002fcc000f8e02ff */
[----:B------:R-:W1:Y:S01]  /*0110*/  LDC.64 R4, c[0x0][0x388] ;  /* 0x0000e200ff047b82 */ /* 0x000e620000000a00 */
[----:B0-----:R-:W-:-:S07]  /*0120*/  FADD R0, R11, -R10 ;  /* 0x8000000a0b007221 */ /* 0x001fce0000000000 */
[----:B------:R-:W0:Y:S01]  /*0130*/  LDC.64 R6, c[0x0][0x390] ;  /* 0x0000e400ff067b82 */ /* 0x000e220000000a00 */
[----:B---3--:R-:W-:Y:S01]  /*0140*/  FMUL R10, R12, 0.5 ;  /* 0x3f0000000c0a7820 */ /* 0x008fe20000400000 */
[----:B------:R-:W-:-:S06]  /*0150*/  FMUL R11, R13, 0.5 ;  /* 0x3f0000000d0b7820 */ /* 0x000fcc0000400000 */
[----:B----4-:R-:W3:Y:S02]  /*0160*/  LDC.64 R8, c[0x0][0x398] ;  /* 0x0000e600ff087b82 */ /* 0x010ee40000000a00 */
.L_x_47:
[----:B0-----:R-:W-:-:S05]  /*0170*/  SHF.L.U32 R13, R15, 0x2, RZ ;  /* 0x000000020f0d7819 */ /* 0x001fca00000006ff */
[----:B---3--:R-:W-:-:S05]  /*0180*/  IMAD.WIDE R12, R13, 0x4, R8 ;  /* 0x000000040d0c7825 */ /* 0x008fca00078e0208 */
[----:B--2---:R-:W2:Y:S01]  /*0190*/  LDG.E R19, desc[UR6][R12.64] ;  /* 0x000000060c137981 */ /* 0x004ea2000c1e1900 */
[----:B------:R-:W-:-:S04]  /*01a0*/  IMAD.WIDE R16, R15, 0x8, R2 ;  /* 0x000000080f107825 */ /* 0x000fc800078e0202 */
[----:B--2---:R-:W-:-:S05]  /*01b0*/  FFMA R21, R0, R19, UR5 ;  /* 0x0000000500157e23 */ /* 0x004fca0008000013 */
[----:B------:R0:W-:Y:S04]  /*01c0*/  STG.E desc[UR6][R16.64], R21 ;  /* 0x0000001510007986 */ /* 0x0001e8000c101906 */
[----:B------:R-:W2:Y:S02]  /*01d0*/  LDG.E R19, desc[UR6][R12.64+0x4] ;  /* 0x000004060c137981 */ /* 0x000ea4000c1e1900 */
[----:B--2---:R-:W-:-:S05]  /*01e0*/  FFMA R23, R0, R19, UR5 ;  /* 0x0000000500177e23 */ /* 0x004fca0008000013 */
[----:B------:R2:W-:Y:S04]  /*01f0*/  STG.E desc[UR6][R16.64+0x4], R23 ;  /* 0x0000041710007986 */ /* 0x0005e8000c101906 */
[----:B------:R-:W3:Y:S01]  /*0200*/  LDG.E R20, desc[UR6][R12.64+0x8] ;  /* 0x000008060c147981 */ /* 0x000ee2000c1e1900 */
[----:B-1----:R-:W-:-:S04]  /*0210*/  IMAD.WIDE R18, R15, 0xc, R4 ;  /* 0x0000000c0f127825 */ /* 0x002fc800078e0204 */
[----:B---3--:R-:W-:-:S05]  /*0220*/  FMUL R25, R20, UR8 ;  /* 0x0000000814197c20 */ /* 0x008fca0008400000 */
[----:B------:R2:W-:Y:S04]  /*0230*/  STG.E desc[UR6][R18.64], R25 ;  /* 0x0000001912007986 */ /* 0x0005e8000c101906 */
[----:B------:R-:W3:Y:S01]  /*0240*/  LDG.E R20, desc[UR6][R12.64+0xc] ;  /* 0x00000c060c147981 */ /* 0x000ee2000c1e1900 */
[----:B------:R-:W-:Y:S01]  /*0250*/  HFMA2 R29, -RZ, RZ, 1.875, 0 ;  /* 0x3f800000ff1d7431 */ /* 0x000fe200000001ff */
[C---:B------:R-:W-:Y:S01]  /*0260*/  ISETP.NE.AND P0, PT, R15.reuse, RZ, PT ;  /* 0x000000ff0f00720c */ /* 0x040fe20003f05270 */
[----:B------:R-:W-:Y:S03]  /*0270*/  BSSY.RECONVERGENT B0, `(.L_x_45) ;  /* 0x0000012000007945 */ /* 0x000fe60003800200 */
[----:B------:R2:W-:Y:S01]  /*0280*/  STG.E desc[UR6][R18.64+0x8], R29 ;  /* 0x0000081d12007986 */ /* 0x0005e2000c101906 */
[----:B---3--:R-:W-:Y:S01]  /*0290*/  FMUL R27, R20, UR9 ;  /* 0x00000009141b7c20 */ /* 0x008fe20008400000 */
[----:B0-----:R-:W-:Y:S01]  /*02a0*/  IMAD.WIDE R20, R15, 0xc, R6 ;  /* 0x0000000c0f147825 */ /* 0x001fe200078e0206 */
[----:B------:R-:W-:-:S03]  /*02b0*/  IADD3 R15, PT, PT, R14, R15, RZ ;  /* 0x0000000f0e0f7210 */ /* 0x000fc60007ffe0ff */
[----:B------:R2:W-:Y:S01]  /*02c0*/  STG.E desc[UR6][R18.64+0x4], R27 ;  /* 0x0000041b12007986 */ /* 0x0005e2000c101906 */
[----:B------:R-:W-:-:S03]  /*02d0*/  ISETP.GE.AND P1, PT, R15, UR10, PT ;  /* 0x0000000a0f007c0c */ /* 0x000fc6000bf26270 */
[----:B------:R2:W-:Y:S01]  /*02e0*/  STG.E desc[UR6][R20.64+0x8], R29 ;  /* 0x0000081d14007986 */ /* 0x0005e2000c101906 */
[----:B------:R-:W-:Y:S09]  /*02f0*/  @P0 BRA `(.L_x_46) ;  /* 0x0000000000240947 */ /* 0x000ff20003800000 */
[----:B------:R-:W0:Y:S01]  /*0300*/  LDC.64 R12, c[0x0][0x388] ;  /* 0x0000e200ff0c7b82 */ /* 0x000e220000000a00 */
[----:B--2---:R-:W-:-:S07]  /*0310*/  MOV R19, 0x447a0000 ;  /* 0x447a000000137802 */ /* 0x004fce0000000f00 */
[----:B------:R-:W1:Y:S08]  /*0320*/  LDC.64 R16, c[0x0][0x390] ;  /* 0x0000e400ff107b82 */ /* 0x000e700000000a00 */
[----:B------:R-:W2:Y:S01]  /*0330*/  LDC.64 R20, c[0x0][0x380] ;  /* 0x0000e000ff147b82 */ /* 0x000ea20000000a00 */
[----:B0-----:R0:W-:Y:S04]  /*0340*/  STG.E desc[UR6][R12.64+0x8], R19 ;  /* 0x000008130c007986 */ /* 0x0011e8000c101906 */
[----:B-1----:R0:W-:Y:S04]  /*0350*/  STG.E desc[UR6][R16.64+0x8], R19 ;  /* 0x0000081310007986 */ /* 0x0021e8000c101906 */
[----:B------:R0:W-:Y:S04]  /*0360*/  STG.E desc[UR6][R12.64], R10 ;  /* 0x0000000a0c007986 */ /* 0x0001e8000c101906 */
[----:B------:R0:W-:Y:S04]  /*0370*/  STG.E desc[UR6][R12.64+0x4], R11 ;  /* 0x0000040b0c007986 */ /* 0x0001e8000c101906 */
[----:B--2---:R0:W-:Y:S02]  /*0380*/  STG.E.64 desc[UR6][R20.64], RZ ;  /* 0x000000ff14007986 */ /* 0x0041e4000c101b06 */
.L_x_46:
[----:B------:R-:W-:Y:S05]  /*0390*/  BSYNC.RECONVERGENT B0 ;  /* 0x0000000000007941 */ /* 0x000fea0003800200 */
.L_x_45:
[----:B------:R-:W-:Y:S05]  /*03a0*/  @!P1 BRA `(.L_x_47) ;  /* 0xfffffffc00709947 */ /* 0x000fea000383ffff */
[----:B------:R-:W-:Y:S05]  /*03b0*/  EXIT ;  /* 0x000000000000794d */ /* 0x000fea0003800000 */
.L_x_48:
        /* <DEDUP_REMOVED lines=12> */
.L_x_53:


//--------------------- .nv.shared.reserved.0     --------------------------
	.section	.nv.shared.reserved.0,"aw",@nobits
	.weak		__nv_reservedSMEM_offset_0_alias
	.size		__nv_reservedSMEM_offset_0_alias, 0, 64
	.other		__nv_reservedSMEM_offset_0_alias,@"STO_CUDA_RESERVED_SHARED STV_DEFAULT"
__nv_reservedSMEM_offset_0_alias:
	.zero		0
	.zero		64


//--------------------- .nv.constant0._Z15interact_kernelP6float2S0_P6float3S2_fi --------------------------
	.section	.nv.constant0._Z15interact_kernelP6float2S0_P6float3S2_fi,"a",@progbits
	.sectionflags	@""
	.align	4
.nv.constant0._Z15interact_kernelP6float2S0_P6float3S2_fi:
	.zero		936


//--------------------- .nv.constant0._Z14cudaInitKernelP6float2P6float3S2_Pfffffi --------------------------
	.section	.nv.constant0._Z14cudaInitKernelP6float2P6float3S2_Pfffffi,"a",@progbits
	.sectionflags	@""
	.align	4
.nv.constant0._Z14cudaInitKernelP6float2P6float3S2_Pfffffi:
	.zero		948


//--------------------- SYMBOLS --------------------------

	.type		.nv.reservedSmem.offset0,@object
	.size		.nv.reservedSmem.offset0,0x4
